//
// Generated by NVIDIA NVVM Compiler
//
// Compiler Build ID: CL-36424714
// Cuda compilation tools, release 13.0, V13.0.88
// Based on NVVM 20.0.0
//

.version 9.0
.target sm_100
.address_size 64

	// .globl	_Z17matMultCSR_scalariPKiS0_PKdS2_Pd
// _ZZ17matMultCSR_vectoriPKiS0_PKdS2_PdE4vals has been demoted

.visible .entry _Z17matMultCSR_scalariPKiS0_PKdS2_Pd(
	.param .u32 _Z17matMultCSR_scalariPKiS0_PKdS2_Pd_param_0,
	.param .u64 .ptr .align 1 _Z17matMultCSR_scalariPKiS0_PKdS2_Pd_param_1,
	.param .u64 .ptr .align 1 _Z17matMultCSR_scalariPKiS0_PKdS2_Pd_param_2,
	.param .u64 .ptr .align 1 _Z17matMultCSR_scalariPKiS0_PKdS2_Pd_param_3,
	.param .u64 .ptr .align 1 _Z17matMultCSR_scalariPKiS0_PKdS2_Pd_param_4,
	.param .u64 .ptr .align 1 _Z17matMultCSR_scalariPKiS0_PKdS2_Pd_param_5
)
{
	.reg .pred 	%p<11>;
	.reg .b32 	%r<65>;
	.reg .b64 	%rd<91>;
	.reg .b64 	%fd<112>;

	ld.param.u32 	%r23, [_Z17matMultCSR_scalariPKiS0_PKdS2_Pd_param_0];
	ld.param.u64 	%rd6, [_Z17matMultCSR_scalariPKiS0_PKdS2_Pd_param_1];
	ld.param.u64 	%rd8, [_Z17matMultCSR_scalariPKiS0_PKdS2_Pd_param_2];
	ld.param.u64 	%rd9, [_Z17matMultCSR_scalariPKiS0_PKdS2_Pd_param_3];
	ld.param.u64 	%rd10, [_Z17matMultCSR_scalariPKiS0_PKdS2_Pd_param_4];
	ld.param.u64 	%rd7, [_Z17matMultCSR_scalariPKiS0_PKdS2_Pd_param_5];
	cvta.to.global.u64 	%rd1, %rd10;
	cvta.to.global.u64 	%rd2, %rd8;
	cvta.to.global.u64 	%rd3, %rd9;
	mov.u32 	%r24, %ntid.x;
	mov.u32 	%r25, %ctaid.x;
	mov.u32 	%r26, %tid.x;
	mad.lo.s32 	%r1, %r24, %r25, %r26;
	setp.ge.s32 	%p1, %r1, %r23;
	@%p1 bra 	$L__BB0_15;
	cvta.to.global.u64 	%rd11, %rd6;
	mul.wide.s32 	%rd12, %r1, 4;
	add.s64 	%rd13, %rd11, %rd12;
	ld.global.u32 	%r60, [%rd13];
	ld.global.u32 	%r3, [%rd13+4];
	setp.ge.s32 	%p2, %r60, %r3;
	mov.f64 	%fd111, 0d0000000000000000;
	@%p2 bra 	$L__BB0_14;
	sub.s32 	%r4, %r3, %r60;
	and.b32  	%r5, %r4, 15;
	sub.s32 	%r27, %r60, %r3;
	setp.gt.u32 	%p3, %r27, -16;
	mov.f64 	%fd111, 0d0000000000000000;
	@%p3 bra 	$L__BB0_5;
	and.b32  	%r28, %r4, -16;
	neg.s32 	%r58, %r28;
	add.s64 	%rd4, %rd3, 64;
	add.s64 	%rd5, %rd2, 32;
	mov.f64 	%fd111, 0d0000000000000000;
$L__BB0_4:
	.pragma "nounroll";
	mul.wide.s32 	%rd14, %r60, 8;
	add.s64 	%rd15, %rd4, %rd14;
	mul.wide.s32 	%rd16, %r60, 4;
	add.s64 	%rd17, %rd5, %rd16;
	ld.global.f64 	%fd18, [%rd15+-64];
	ld.global.u32 	%r29, [%rd17+-32];
	mul.wide.s32 	%rd18, %r29, 8;
	add.s64 	%rd19, %rd1, %rd18;
	ld.global.f64 	%fd19, [%rd19];
	fma.rn.f64 	%fd20, %fd18, %fd19, %fd111;
	ld.global.f64 	%fd21, [%rd15+-56];
	ld.global.u32 	%r30, [%rd17+-28];
	mul.wide.s32 	%rd20, %r30, 8;
	add.s64 	%rd21, %rd1, %rd20;
	ld.global.f64 	%fd22, [%rd21];
	fma.rn.f64 	%fd23, %fd21, %fd22, %fd20;
	ld.global.f64 	%fd24, [%rd15+-48];
	ld.global.u32 	%r31, [%rd17+-24];
	mul.wide.s32 	%rd22, %r31, 8;
	add.s64 	%rd23, %rd1, %rd22;
	ld.global.f64 	%fd25, [%rd23];
	fma.rn.f64 	%fd26, %fd24, %fd25, %fd23;
	ld.global.f64 	%fd27, [%rd15+-40];
	ld.global.u32 	%r32, [%rd17+-20];
	mul.wide.s32 	%rd24, %r32, 8;
	add.s64 	%rd25, %rd1, %rd24;
	ld.global.f64 	%fd28, [%rd25];
	fma.rn.f64 	%fd29, %fd27, %fd28, %fd26;
	ld.global.f64 	%fd30, [%rd15+-32];
	ld.global.u32 	%r33, [%rd17+-16];
	mul.wide.s32 	%rd26, %r33, 8;
	add.s64 	%rd27, %rd1, %rd26;
	ld.global.f64 	%fd31, [%rd27];
	fma.rn.f64 	%fd32, %fd30, %fd31, %fd29;
	ld.global.f64 	%fd33, [%rd15+-24];
	ld.global.u32 	%r34, [%rd17+-12];
	mul.wide.s32 	%rd28, %r34, 8;
	add.s64 	%rd29, %rd1, %rd28;
	ld.global.f64 	%fd34, [%rd29];
	fma.rn.f64 	%fd35, %fd33, %fd34, %fd32;
	ld.global.f64 	%fd36, [%rd15+-16];
	ld.global.u32 	%r35, [%rd17+-8];
	mul.wide.s32 	%rd30, %r35, 8;
	add.s64 	%rd31, %rd1, %rd30;
	ld.global.f64 	%fd37, [%rd31];
	fma.rn.f64 	%fd38, %fd36, %fd37, %fd35;
	ld.global.f64 	%fd39, [%rd15+-8];
	ld.global.u32 	%r36, [%rd17+-4];
	mul.wide.s32 	%rd32, %r36, 8;
	add.s64 	%rd33, %rd1, %rd32;
	ld.global.f64 	%fd40, [%rd33];
	fma.rn.f64 	%fd41, %fd39, %fd40, %fd38;
	ld.global.f64 	%fd42, [%rd15];
	ld.global.u32 	%r37, [%rd17];
	mul.wide.s32 	%rd34, %r37, 8;
	add.s64 	%rd35, %rd1, %rd34;
	ld.global.f64 	%fd43, [%rd35];
	fma.rn.f64 	%fd44, %fd42, %fd43, %fd41;
	ld.global.f64 	%fd45, [%rd15+8];
	ld.global.u32 	%r38, [%rd17+4];
	mul.wide.s32 	%rd36, %r38, 8;
	add.s64 	%rd37, %rd1, %rd36;
	ld.global.f64 	%fd46, [%rd37];
	fma.rn.f64 	%fd47, %fd45, %fd46, %fd44;
	ld.global.f64 	%fd48, [%rd15+16];
	ld.global.u32 	%r39, [%rd17+8];
	mul.wide.s32 	%rd38, %r39, 8;
	add.s64 	%rd39, %rd1, %rd38;
	ld.global.f64 	%fd49, [%rd39];
	fma.rn.f64 	%fd50, %fd48, %fd49, %fd47;
	ld.global.f64 	%fd51, [%rd15+24];
	ld.global.u32 	%r40, [%rd17+12];
	mul.wide.s32 	%rd40, %r40, 8;
	add.s64 	%rd41, %rd1, %rd40;
	ld.global.f64 	%fd52, [%rd41];
	fma.rn.f64 	%fd53, %fd51, %fd52, %fd50;
	ld.global.f64 	%fd54, [%rd15+32];
	ld.global.u32 	%r41, [%rd17+16];
	mul.wide.s32 	%rd42, %r41, 8;
	add.s64 	%rd43, %rd1, %rd42;
	ld.global.f64 	%fd55, [%rd43];
	fma.rn.f64 	%fd56, %fd54, %fd55, %fd53;
	ld.global.f64 	%fd57, [%rd15+40];
	ld.global.u32 	%r42, [%rd17+20];
	mul.wide.s32 	%rd44, %r42, 8;
	add.s64 	%rd45, %rd1, %rd44;
	ld.global.f64 	%fd58, [%rd45];
	fma.rn.f64 	%fd59, %fd57, %fd58, %fd56;
	ld.global.f64 	%fd60, [%rd15+48];
	ld.global.u32 	%r43, [%rd17+24];
	mul.wide.s32 	%rd46, %r43, 8;
	add.s64 	%rd47, %rd1, %rd46;
	ld.global.f64 	%fd61, [%rd47];
	fma.rn.f64 	%fd62, %fd60, %fd61, %fd59;
	ld.global.f64 	%fd63, [%rd15+56];
	ld.global.u32 	%r44, [%rd17+28];
	mul.wide.s32 	%rd48, %r44, 8;
	add.s64 	%rd49, %rd1, %rd48;
	ld.global.f64 	%fd64, [%rd49];
	fma.rn.f64 	%fd111, %fd63, %fd64, %fd62;
	add.s32 	%r60, %r60, 16;
	add.s32 	%r58, %r58, 16;
	setp.ne.s32 	%p4, %r58, 0;
	@%p4 bra 	$L__BB0_4;
$L__BB0_5:
	setp.eq.s32 	%p5, %r5, 0;
	@%p5 bra 	$L__BB0_14;
	and.b32  	%r12, %r4, 7;
	setp.lt.u32 	%p6, %r5, 8;
	@%p6 bra 	$L__BB0_8;
	mul.wide.s32 	%rd50, %r60, 8;
	add.s64 	%rd51, %rd3, %rd50;
	ld.global.f64 	%fd66, [%rd51];
	mul.wide.s32 	%rd52, %r60, 4;
	add.s64 	%rd53, %rd2, %rd52;
	ld.global.u32 	%r45, [%rd53];
	mul.wide.s32 	%rd54, %r45, 8;
	add.s64 	%rd55, %rd1, %rd54;
	ld.global.f64 	%fd67, [%rd55];
	fma.rn.f64 	%fd68, %fd66, %fd67, %fd111;
	ld.global.f64 	%fd69, [%rd51+8];
	ld.global.u32 	%r46, [%rd53+4];
	mul.wide.s32 	%rd56, %r46, 8;
	add.s64 	%rd57, %rd1, %rd56;
	ld.global.f64 	%fd70, [%rd57];
	fma.rn.f64 	%fd71, %fd69, %fd70, %fd68;
	ld.global.f64 	%fd72, [%rd51+16];
	ld.global.u32 	%r47, [%rd53+8];
	mul.wide.s32 	%rd58, %r47, 8;
	add.s64 	%rd59, %rd1, %rd58;
	ld.global.f64 	%fd73, [%rd59];
	fma.rn.f64 	%fd74, %fd72, %fd73, %fd71;
	ld.global.f64 	%fd75, [%rd51+24];
	ld.global.u32 	%r48, [%rd53+12];
	mul.wide.s32 	%rd60, %r48, 8;
	add.s64 	%rd61, %rd1, %rd60;
	ld.global.f64 	%fd76, [%rd61];
	fma.rn.f64 	%fd77, %fd75, %fd76, %fd74;
	ld.global.f64 	%fd78, [%rd51+32];
	ld.global.u32 	%r49, [%rd53+16];
	mul.wide.s32 	%rd62, %r49, 8;
	add.s64 	%rd63, %rd1, %rd62;
	ld.global.f64 	%fd79, [%rd63];
	fma.rn.f64 	%fd80, %fd78, %fd79, %fd77;
	ld.global.f64 	%fd81, [%rd51+40];
	ld.global.u32 	%r50, [%rd53+20];
	mul.wide.s32 	%rd64, %r50, 8;
	add.s64 	%rd65, %rd1, %rd64;
	ld.global.f64 	%fd82, [%rd65];
	fma.rn.f64 	%fd83, %fd81, %fd82, %fd80;
	ld.global.f64 	%fd84, [%rd51+48];
	ld.global.u32 	%r51, [%rd53+24];
	mul.wide.s32 	%rd66, %r51, 8;
	add.s64 	%rd67, %rd1, %rd66;
	ld.global.f64 	%fd85, [%rd67];
	fma.rn.f64 	%fd86, %fd84, %fd85, %fd83;
	ld.global.f64 	%fd87, [%rd51+56];
	ld.global.u32 	%r52, [%rd53+28];
	mul.wide.s32 	%rd68, %r52, 8;
	add.s64 	%rd69, %rd1, %rd68;
	ld.global.f64 	%fd88, [%rd69];
	fma.rn.f64 	%fd111, %fd87, %fd88, %fd86;
	add.s32 	%r60, %r60, 8;
$L__BB0_8:
	setp.eq.s32 	%p7, %r12, 0;
	@%p7 bra 	$L__BB0_14;
	and.b32  	%r15, %r4, 3;
	setp.lt.u32 	%p8, %r12, 4;
	@%p8 bra 	$L__BB0_11;
	mul.wide.s32 	%rd70, %r60, 8;
	add.s64 	%rd71, %rd3, %rd70;
	ld.global.f64 	%fd90, [%rd71];
	mul.wide.s32 	%rd72, %r60, 4;
	add.s64 	%rd73, %rd2, %rd72;
	ld.global.u32 	%r53, [%rd73];
	mul.wide.s32 	%rd74, %r53, 8;
	add.s64 	%rd75, %rd1, %rd74;
	ld.global.f64 	%fd91, [%rd75];
	fma.rn.f64 	%fd92, %fd90, %fd91, %fd111;
	ld.global.f64 	%fd93, [%rd71+8];
	ld.global.u32 	%r54, [%rd73+4];
	mul.wide.s32 	%rd76, %r54, 8;
	add.s64 	%rd77, %rd1, %rd76;
	ld.global.f64 	%fd94, [%rd77];
	fma.rn.f64 	%fd95, %fd93, %fd94, %fd92;
	ld.global.f64 	%fd96, [%rd71+16];
	ld.global.u32 	%r55, [%rd73+8];
	mul.wide.s32 	%rd78, %r55, 8;
	add.s64 	%rd79, %rd1, %rd78;
	ld.global.f64 	%fd97, [%rd79];
	fma.rn.f64 	%fd98, %fd96, %fd97, %fd95;
	ld.global.f64 	%fd99, [%rd71+24];
	ld.global.u32 	%r56, [%rd73+12];
	mul.wide.s32 	%rd80, %r56, 8;
	add.s64 	%rd81, %rd1, %rd80;
	ld.global.f64 	%fd100, [%rd81];
	fma.rn.f64 	%fd111, %fd99, %fd100, %fd98;
	add.s32 	%r60, %r60, 4;
$L__BB0_11:
	setp.eq.s32 	%p9, %r15, 0;
	@%p9 bra 	$L__BB0_14;
	neg.s32 	%r63, %r15;
$L__BB0_13:
	.pragma "nounroll";
	mul.wide.s32 	%rd82, %r60, 4;
	add.s64 	%rd83, %rd2, %rd82;
	mul.wide.s32 	%rd84, %r60, 8;
	add.s64 	%rd85, %rd3, %rd84;
	ld.global.f64 	%fd101, [%rd85];
	ld.global.u32 	%r57, [%rd83];
	mul.wide.s32 	%rd86, %r57, 8;
	add.s64 	%rd87, %rd1, %rd86;
	ld.global.f64 	%fd102, [%rd87];
	fma.rn.f64 	%fd111, %fd101, %fd102, %fd111;
	add.s32 	%r60, %r60, 1;
	add.s32 	%r63, %r63, 1;
	setp.ne.s32 	%p10, %r63, 0;
	@%p10 bra 	$L__BB0_13;
$L__BB0_14:
	cvta.to.global.u64 	%rd88, %rd7;
	mul.wide.s32 	%rd89, %r1, 8;
	add.s64 	%rd90, %rd88, %rd89;
	st.global.f64 	[%rd90], %fd111;
$L__BB0_15:
	ret;

}
	// .globl	_Z17matMultCSR_vectoriPKiS0_PKdS2_Pd
.visible .entry _Z17matMultCSR_vectoriPKiS0_PKdS2_Pd(
	.param .u32 _Z17matMultCSR_vectoriPKiS0_PKdS2_Pd_param_0,
	.param .u64 .ptr .align 1 _Z17matMultCSR_vectoriPKiS0_PKdS2_Pd_param_1,
	.param .u64 .ptr .align 1 _Z17matMultCSR_vectoriPKiS0_PKdS2_Pd_param_2,
	.param .u64 .ptr .align 1 _Z17matMultCSR_vectoriPKiS0_PKdS2_Pd_param_3,
	.param .u64 .ptr .align 1 _Z17matMultCSR_vectoriPKiS0_PKdS2_Pd_param_4,
	.param .u64 .ptr .align 1 _Z17matMultCSR_vectoriPKiS0_PKdS2_Pd_param_5
)
{
	.reg .pred 	%p<16>;
	.reg .b32 	%r<79>;
	.reg .b64 	%rd<92>;
	.reg .b64 	%fd<124>;
	// demoted variable
	.shared .align 8 .b8 _ZZ17matMultCSR_vectoriPKiS0_PKdS2_PdE4vals[4096];
	ld.param.u32 	%r27, [_Z17matMultCSR_vectoriPKiS0_PKdS2_Pd_param_0];
	ld.param.u64 	%rd6, [_Z17matMultCSR_vectoriPKiS0_PKdS2_Pd_param_1];
	ld.param.u64 	%rd8, [_Z17matMultCSR_vectoriPKiS0_PKdS2_Pd_param_2];
	ld.param.u64 	%rd9, [_Z17matMultCSR_vectoriPKiS0_PKdS2_Pd_param_3];
	ld.param.u64 	%rd10, [_Z17matMultCSR_vectoriPKiS0_PKdS2_Pd_param_4];
	ld.param.u64 	%rd7, [_Z17matMultCSR_vectoriPKiS0_PKdS2_Pd_param_5];
	cvta.to.global.u64 	%rd1, %rd10;
	cvta.to.global.u64 	%rd2, %rd8;
	cvta.to.global.u64 	%rd3, %rd9;
	mov.u32 	%r28, %ntid.x;
	mov.u32 	%r29, %ctaid.x;
	mov.u32 	%r1, %tid.x;
	mad.lo.s32 	%r30, %r28, %r29, %r1;
	shr.s32 	%r31, %r30, 31;
	shr.u32 	%r32, %r31, 27;
	add.s32 	%r33, %r30, %r32;
	shr.s32 	%r2, %r33, 5;
	and.b32  	%r3, %r30, 31;
	setp.ge.s32 	%p1, %r2, %r27;
	@%p1 bra 	$L__BB1_21;
	cvta.to.global.u64 	%rd11, %rd6;
	mul.wide.s32 	%rd12, %r2, 4;
	add.s64 	%rd13, %rd11, %rd12;
	ld.global.u32 	%r4, [%rd13];
	ld.global.u32 	%r5, [%rd13+4];
	shl.b32 	%r34, %r1, 3;
	mov.u32 	%r35, _ZZ17matMultCSR_vectoriPKiS0_PKdS2_PdE4vals;
	add.s32 	%r6, %r35, %r34;
	mov.b64 	%rd14, 0;
	st.shared.u64 	[%r6], %rd14;
	add.s32 	%r74, %r4, %r3;
	setp.ge.s32 	%p2, %r74, %r5;
	mov.f64 	%fd122, 0d0000000000000000;
	@%p2 bra 	$L__BB1_15;
	add.s32 	%r36, %r74, 32;
	max.s32 	%r37, %r5, %r36;
	not.b32 	%r38, %r4;
	add.s32 	%r39, %r37, %r38;
	sub.s32 	%r40, %r39, %r3;
	shr.u32 	%r41, %r40, 5;
	add.s32 	%r8, %r41, 1;
	and.b32  	%r9, %r8, 15;
	setp.lt.u32 	%p3, %r40, 480;
	mov.f64 	%fd122, 0d0000000000000000;
	@%p3 bra 	$L__BB1_5;
	and.b32  	%r42, %r8, 268435440;
	neg.s32 	%r72, %r42;
	add.s64 	%rd4, %rd3, 2048;
	add.s64 	%rd5, %rd2, 1024;
	mov.f64 	%fd122, 0d0000000000000000;
$L__BB1_4:
	.pragma "nounroll";
	mul.wide.s32 	%rd15, %r74, 8;
	add.s64 	%rd16, %rd4, %rd15;
	mul.wide.s32 	%rd17, %r74, 4;
	add.s64 	%rd18, %rd5, %rd17;
	ld.global.f64 	%fd23, [%rd16+-2048];
	ld.global.u32 	%r43, [%rd18+-1024];
	mul.wide.s32 	%rd19, %r43, 8;
	add.s64 	%rd20, %rd1, %rd19;
	ld.global.f64 	%fd24, [%rd20];
	fma.rn.f64 	%fd25, %fd23, %fd24, %fd122;
	ld.global.f64 	%fd26, [%rd16+-1792];
	ld.global.u32 	%r44, [%rd18+-896];
	mul.wide.s32 	%rd21, %r44, 8;
	add.s64 	%rd22, %rd1, %rd21;
	ld.global.f64 	%fd27, [%rd22];
	fma.rn.f64 	%fd28, %fd26, %fd27, %fd25;
	ld.global.f64 	%fd29, [%rd16+-1536];
	ld.global.u32 	%r45, [%rd18+-768];
	mul.wide.s32 	%rd23, %r45, 8;
	add.s64 	%rd24, %rd1, %rd23;
	ld.global.f64 	%fd30, [%rd24];
	fma.rn.f64 	%fd31, %fd29, %fd30, %fd28;
	ld.global.f64 	%fd32, [%rd16+-1280];
	ld.global.u32 	%r46, [%rd18+-640];
	mul.wide.s32 	%rd25, %r46, 8;
	add.s64 	%rd26, %rd1, %rd25;
	ld.global.f64 	%fd33, [%rd26];
	fma.rn.f64 	%fd34, %fd32, %fd33, %fd31;
	ld.global.f64 	%fd35, [%rd16+-1024];
	ld.global.u32 	%r47, [%rd18+-512];
	mul.wide.s32 	%rd27, %r47, 8;
	add.s64 	%rd28, %rd1, %rd27;
	ld.global.f64 	%fd36, [%rd28];
	fma.rn.f64 	%fd37, %fd35, %fd36, %fd34;
	ld.global.f64 	%fd38, [%rd16+-768];
	ld.global.u32 	%r48, [%rd18+-384];
	mul.wide.s32 	%rd29, %r48, 8;
	add.s64 	%rd30, %rd1, %rd29;
	ld.global.f64 	%fd39, [%rd30];
	fma.rn.f64 	%fd40, %fd38, %fd39, %fd37;
	ld.global.f64 	%fd41, [%rd16+-512];
	ld.global.u32 	%r49, [%rd18+-256];
	mul.wide.s32 	%rd31, %r49, 8;
	add.s64 	%rd32, %rd1, %rd31;
	ld.global.f64 	%fd42, [%rd32];
	fma.rn.f64 	%fd43, %fd41, %fd42, %fd40;
	ld.global.f64 	%fd44, [%rd16+-256];
	ld.global.u32 	%r50, [%rd18+-128];
	mul.wide.s32 	%rd33, %r50, 8;
	add.s64 	%rd34, %rd1, %rd33;
	ld.global.f64 	%fd45, [%rd34];
	fma.rn.f64 	%fd46, %fd44, %fd45, %fd43;
	ld.global.f64 	%fd47, [%rd16];
	ld.global.u32 	%r51, [%rd18];
	mul.wide.s32 	%rd35, %r51, 8;
	add.s64 	%rd36, %rd1, %rd35;
	ld.global.f64 	%fd48, [%rd36];
	fma.rn.f64 	%fd49, %fd47, %fd48, %fd46;
	ld.global.f64 	%fd50, [%rd16+256];
	ld.global.u32 	%r52, [%rd18+128];
	mul.wide.s32 	%rd37, %r52, 8;
	add.s64 	%rd38, %rd1, %rd37;
	ld.global.f64 	%fd51, [%rd38];
	fma.rn.f64 	%fd52, %fd50, %fd51, %fd49;
	ld.global.f64 	%fd53, [%rd16+512];
	ld.global.u32 	%r53, [%rd18+256];
	mul.wide.s32 	%rd39, %r53, 8;
	add.s64 	%rd40, %rd1, %rd39;
	ld.global.f64 	%fd54, [%rd40];
	fma.rn.f64 	%fd55, %fd53, %fd54, %fd52;
	ld.global.f64 	%fd56, [%rd16+768];
	ld.global.u32 	%r54, [%rd18+384];
	mul.wide.s32 	%rd41, %r54, 8;
	add.s64 	%rd42, %rd1, %rd41;
	ld.global.f64 	%fd57, [%rd42];
	fma.rn.f64 	%fd58, %fd56, %fd57, %fd55;
	ld.global.f64 	%fd59, [%rd16+1024];
	ld.global.u32 	%r55, [%rd18+512];
	mul.wide.s32 	%rd43, %r55, 8;
	add.s64 	%rd44, %rd1, %rd43;
	ld.global.f64 	%fd60, [%rd44];
	fma.rn.f64 	%fd61, %fd59, %fd60, %fd58;
	ld.global.f64 	%fd62, [%rd16+1280];
	ld.global.u32 	%r56, [%rd18+640];
	mul.wide.s32 	%rd45, %r56, 8;
	add.s64 	%rd46, %rd1, %rd45;
	ld.global.f64 	%fd63, [%rd46];
	fma.rn.f64 	%fd64, %fd62, %fd63, %fd61;
	ld.global.f64 	%fd65, [%rd16+1536];
	ld.global.u32 	%r57, [%rd18+768];
	mul.wide.s32 	%rd47, %r57, 8;
	add.s64 	%rd48, %rd1, %rd47;
	ld.global.f64 	%fd66, [%rd48];
	fma.rn.f64 	%fd67, %fd65, %fd66, %fd64;
	ld.global.f64 	%fd68, [%rd16+1792];
	ld.global.u32 	%r58, [%rd18+896];
	mul.wide.s32 	%rd49, %r58, 8;
	add.s64 	%rd50, %rd1, %rd49;
	ld.global.f64 	%fd69, [%rd50];
	fma.rn.f64 	%fd122, %fd68, %fd69, %fd67;
	add.s32 	%r74, %r74, 512;
	add.s32 	%r72, %r72, 16;
	setp.ne.s32 	%p4, %r72, 0;
	@%p4 bra 	$L__BB1_4;
$L__BB1_5:
	setp.eq.s32 	%p5, %r9, 0;
	@%p5 bra 	$L__BB1_14;
	and.b32  	%r16, %r8, 7;
	setp.lt.u32 	%p6, %r9, 8;
	@%p6 bra 	$L__BB1_8;
	mul.wide.s32 	%rd51, %r74, 8;
	add.s64 	%rd52, %rd3, %rd51;
	ld.global.f64 	%fd71, [%rd52];
	mul.wide.s32 	%rd53, %r74, 4;
	add.s64 	%rd54, %rd2, %rd53;
	ld.global.u32 	%r59, [%rd54];
	mul.wide.s32 	%rd55, %r59, 8;
	add.s64 	%rd56, %rd1, %rd55;
	ld.global.f64 	%fd72, [%rd56];
	fma.rn.f64 	%fd73, %fd71, %fd72, %fd122;
	ld.global.f64 	%fd74, [%rd52+256];
	ld.global.u32 	%r60, [%rd54+128];
	mul.wide.s32 	%rd57, %r60, 8;
	add.s64 	%rd58, %rd1, %rd57;
	ld.global.f64 	%fd75, [%rd58];
	fma.rn.f64 	%fd76, %fd74, %fd75, %fd73;
	ld.global.f64 	%fd77, [%rd52+512];
	ld.global.u32 	%r61, [%rd54+256];
	mul.wide.s32 	%rd59, %r61, 8;
	add.s64 	%rd60, %rd1, %rd59;
	ld.global.f64 	%fd78, [%rd60];
	fma.rn.f64 	%fd79, %fd77, %fd78, %fd76;
	ld.global.f64 	%fd80, [%rd52+768];
	ld.global.u32 	%r62, [%rd54+384];
	mul.wide.s32 	%rd61, %r62, 8;
	add.s64 	%rd62, %rd1, %rd61;
	ld.global.f64 	%fd81, [%rd62];
	fma.rn.f64 	%fd82, %fd80, %fd81, %fd79;
	ld.global.f64 	%fd83, [%rd52+1024];
	ld.global.u32 	%r63, [%rd54+512];
	mul.wide.s32 	%rd63, %r63, 8;
	add.s64 	%rd64, %rd1, %rd63;
	ld.global.f64 	%fd84, [%rd64];
	fma.rn.f64 	%fd85, %fd83, %fd84, %fd82;
	ld.global.f64 	%fd86, [%rd52+1280];
	ld.global.u32 	%r64, [%rd54+640];
	mul.wide.s32 	%rd65, %r64, 8;
	add.s64 	%rd66, %rd1, %rd65;
	ld.global.f64 	%fd87, [%rd66];
	fma.rn.f64 	%fd88, %fd86, %fd87, %fd85;
	ld.global.f64 	%fd89, [%rd52+1536];
	ld.global.u32 	%r65, [%rd54+768];
	mul.wide.s32 	%rd67, %r65, 8;
	add.s64 	%rd68, %rd1, %rd67;
	ld.global.f64 	%fd90, [%rd68];
	fma.rn.f64 	%fd91, %fd89, %fd90, %fd88;
	ld.global.f64 	%fd92, [%rd52+1792];
	ld.global.u32 	%r66, [%rd54+896];
	mul.wide.s32 	%rd69, %r66, 8;
	add.s64 	%rd70, %rd1, %rd69;
	ld.global.f64 	%fd93, [%rd70];
	fma.rn.f64 	%fd122, %fd92, %fd93, %fd91;
	add.s32 	%r74, %r74, 256;
$L__BB1_8:
	setp.eq.s32 	%p7, %r16, 0;
	@%p7 bra 	$L__BB1_14;
	and.b32  	%r19, %r8, 3;
	setp.lt.u32 	%p8, %r16, 4;
	@%p8 bra 	$L__BB1_11;
	mul.wide.s32 	%rd71, %r74, 8;
	add.s64 	%rd72, %rd3, %rd71;
	ld.global.f64 	%fd95, [%rd72];
	mul.wide.s32 	%rd73, %r74, 4;
	add.s64 	%rd74, %rd2, %rd73;
	ld.global.u32 	%r67, [%rd74];
	mul.wide.s32 	%rd75, %r67, 8;
	add.s64 	%rd76, %rd1, %rd75;
	ld.global.f64 	%fd96, [%rd76];
	fma.rn.f64 	%fd97, %fd95, %fd96, %fd122;
	ld.global.f64 	%fd98, [%rd72+256];
	ld.global.u32 	%r68, [%rd74+128];
	mul.wide.s32 	%rd77, %r68, 8;
	add.s64 	%rd78, %rd1, %rd77;
	ld.global.f64 	%fd99, [%rd78];
	fma.rn.f64 	%fd100, %fd98, %fd99, %fd97;
	ld.global.f64 	%fd101, [%rd72+512];
	ld.global.u32 	%r69, [%rd74+256];
	mul.wide.s32 	%rd79, %r69, 8;
	add.s64 	%rd80, %rd1, %rd79;
	ld.global.f64 	%fd102, [%rd80];
	fma.rn.f64 	%fd103, %fd101, %fd102, %fd100;
	ld.global.f64 	%fd104, [%rd72+768];
	ld.global.u32 	%r70, [%rd74+384];
	mul.wide.s32 	%rd81, %r70, 8;
	add.s64 	%rd82, %rd1, %rd81;
	ld.global.f64 	%fd105, [%rd82];
	fma.rn.f64 	%fd122, %fd104, %fd105, %fd103;
	add.s32 	%r74, %r74, 128;
$L__BB1_11:
	setp.eq.s32 	%p9, %r19, 0;
	@%p9 bra 	$L__BB1_14;
	neg.s32 	%r77, %r19;
$L__BB1_13:
	.pragma "nounroll";
	mul.wide.s32 	%rd83, %r74, 4;
	add.s64 	%rd84, %rd2, %rd83;
	mul.wide.s32 	%rd85, %r74, 8;
	add.s64 	%rd86, %rd3, %rd85;
	ld.global.f64 	%fd106, [%rd86];
	ld.global.u32 	%r71, [%rd84];
	mul.wide.s32 	%rd87, %r71, 8;
	add.s64 	%rd88, %rd1, %rd87;
	ld.global.f64 	%fd107, [%rd88];
	fma.rn.f64 	%fd122, %fd106, %fd107, %fd122;
	add.s32 	%r74, %r74, 32;
	add.s32 	%r77, %r77, 1;
	setp.ne.s32 	%p10, %r77, 0;
	@%p10 bra 	$L__BB1_13;
$L__BB1_14:
	st.shared.f64 	[%r6], %fd122;
$L__BB1_15:
	setp.gt.u32 	%p11, %r3, 15;
	@%p11 bra 	$L__BB1_21;
	ld.shared.f64 	%fd108, [%r6+128];
	add.f64 	%fd15, %fd108, %fd122;
	st.shared.f64 	[%r6], %fd15;
	setp.gt.u32 	%p12, %r3, 7;
	@%p12 bra 	$L__BB1_21;
	ld.shared.f64 	%fd109, [%r6+64];
	add.f64 	%fd16, %fd109, %fd15;
	st.shared.f64 	[%r6], %fd16;
	setp.gt.u32 	%p13, %r3, 3;
	@%p13 bra 	$L__BB1_21;
	ld.shared.f64 	%fd110, [%r6+32];
	add.f64 	%fd17, %fd110, %fd16;
	st.shared.f64 	[%r6], %fd17;
	setp.gt.u32 	%p14, %r3, 1;
	@%p14 bra 	$L__BB1_21;
	ld.shared.f64 	%fd111, [%r6+16];
	add.f64 	%fd18, %fd111, %fd17;
	st.shared.f64 	[%r6], %fd18;
	setp.ne.s32 	%p15, %r3, 0;
	@%p15 bra 	$L__BB1_21;
	ld.shared.f64 	%fd112, [%r6+8];
	add.f64 	%fd113, %fd112, %fd18;
	st.shared.f64 	[%r6], %fd113;
	cvta.to.global.u64 	%rd89, %rd7;
	mul.wide.s32 	%rd90, %r2, 8;
	add.s64 	%rd91, %rd89, %rd90;
	st.global.f64 	[%rd91], %fd113;
$L__BB1_21:
	ret;

}
	// .globl	_Z10matMultELLiiPKiPKdS2_Pd
.visible .entry _Z10matMultELLiiPKiPKdS2_Pd(
	.param .u32 _Z10matMultELLiiPKiPKdS2_Pd_param_0,
	.param .u32 _Z10matMultELLiiPKiPKdS2_Pd_param_1,
	.param .u64 .ptr .align 1 _Z10matMultELLiiPKiPKdS2_Pd_param_2,
	.param .u64 .ptr .align 1 _Z10matMultELLiiPKiPKdS2_Pd_param_3,
	.param .u64 .ptr .align 1 _Z10matMultELLiiPKiPKdS2_Pd_param_4,
	.param .u64 .ptr .align 1 _Z10matMultELLiiPKiPKdS2_Pd_param_5
)
{
	.reg .pred 	%p<11>;
	.reg .b32 	%r<46>;
	.reg .b64 	%rd<85>;
	.reg .b64 	%fd<68>;

	ld.param.u32 	%r16, [_Z10matMultELLiiPKiPKdS2_Pd_param_0];
	ld.param.u32 	%r17, [_Z10matMultELLiiPKiPKdS2_Pd_param_1];
	ld.param.u64 	%rd5, [_Z10matMultELLiiPKiPKdS2_Pd_param_2];
	ld.param.u64 	%rd6, [_Z10matMultELLiiPKiPKdS2_Pd_param_3];
	ld.param.u64 	%rd7, [_Z10matMultELLiiPKiPKdS2_Pd_param_4];
	ld.param.u64 	%rd4, [_Z10matMultELLiiPKiPKdS2_Pd_param_5];
	cvta.to.global.u64 	%rd1, %rd7;
	cvta.to.global.u64 	%rd2, %rd6;
	cvta.to.global.u64 	%rd3, %rd5;
	mov.u32 	%r18, %ctaid.x;
	mov.u32 	%r19, %ntid.x;
	mov.u32 	%r20, %tid.x;
	mad.lo.s32 	%r1, %r18, %r19, %r20;
	setp.ge.s32 	%p1, %r1, %r16;
	@%p1 bra 	$L__BB2_14;
	setp.lt.s32 	%p2, %r17, 1;
	mov.f64 	%fd67, 0d0000000000000000;
	@%p2 bra 	$L__BB2_13;
	and.b32  	%r2, %r17, 7;
	setp.lt.u32 	%p3, %r17, 8;
	mov.f64 	%fd67, 0d0000000000000000;
	mov.b32 	%r44, 0;
	@%p3 bra 	$L__BB2_5;
	and.b32  	%r44, %r17, 2147483640;
	neg.s32 	%r42, %r44;
	shl.b32 	%r5, %r16, 3;
	mov.f64 	%fd67, 0d0000000000000000;
	mul.wide.s32 	%rd14, %r16, 4;
	mul.wide.s32 	%rd16, %r16, 8;
	mov.u32 	%r41, %r1;
$L__BB2_4:
	.pragma "nounroll";
	mul.wide.s32 	%rd8, %r41, 4;
	add.s64 	%rd9, %rd3, %rd8;
	ld.global.u32 	%r22, [%rd9];
	mul.wide.s32 	%rd10, %r41, 8;
	add.s64 	%rd11, %rd2, %rd10;
	ld.global.f64 	%fd17, [%rd11];
	mul.wide.s32 	%rd12, %r22, 8;
	add.s64 	%rd13, %rd1, %rd12;
	ld.global.f64 	%fd18, [%rd13];
	fma.rn.f64 	%fd19, %fd17, %fd18, %fd67;
	add.s64 	%rd15, %rd9, %rd14;
	ld.global.u32 	%r23, [%rd15];
	add.s64 	%rd17, %rd11, %rd16;
	ld.global.f64 	%fd20, [%rd17];
	mul.wide.s32 	%rd18, %r23, 8;
	add.s64 	%rd19, %rd1, %rd18;
	ld.global.f64 	%fd21, [%rd19];
	fma.rn.f64 	%fd22, %fd20, %fd21, %fd19;
	add.s64 	%rd20, %rd15, %rd14;
	ld.global.u32 	%r24, [%rd20];
	add.s64 	%rd21, %rd17, %rd16;
	ld.global.f64 	%fd23, [%rd21];
	mul.wide.s32 	%rd22, %r24, 8;
	add.s64 	%rd23, %rd1, %rd22;
	ld.global.f64 	%fd24, [%rd23];
	fma.rn.f64 	%fd25, %fd23, %fd24, %fd22;
	add.s64 	%rd24, %rd20, %rd14;
	ld.global.u32 	%r25, [%rd24];
	add.s64 	%rd25, %rd21, %rd16;
	ld.global.f64 	%fd26, [%rd25];
	mul.wide.s32 	%rd26, %r25, 8;
	add.s64 	%rd27, %rd1, %rd26;
	ld.global.f64 	%fd27, [%rd27];
	fma.rn.f64 	%fd28, %fd26, %fd27, %fd25;
	add.s64 	%rd28, %rd24, %rd14;
	ld.global.u32 	%r26, [%rd28];
	add.s64 	%rd29, %rd25, %rd16;
	ld.global.f64 	%fd29, [%rd29];
	mul.wide.s32 	%rd30, %r26, 8;
	add.s64 	%rd31, %rd1, %rd30;
	ld.global.f64 	%fd30, [%rd31];
	fma.rn.f64 	%fd31, %fd29, %fd30, %fd28;
	add.s64 	%rd32, %rd28, %rd14;
	ld.global.u32 	%r27, [%rd32];
	add.s64 	%rd33, %rd29, %rd16;
	ld.global.f64 	%fd32, [%rd33];
	mul.wide.s32 	%rd34, %r27, 8;
	add.s64 	%rd35, %rd1, %rd34;
	ld.global.f64 	%fd33, [%rd35];
	fma.rn.f64 	%fd34, %fd32, %fd33, %fd31;
	add.s64 	%rd36, %rd32, %rd14;
	ld.global.u32 	%r28, [%rd36];
	add.s64 	%rd37, %rd33, %rd16;
	ld.global.f64 	%fd35, [%rd37];
	mul.wide.s32 	%rd38, %r28, 8;
	add.s64 	%rd39, %rd1, %rd38;
	ld.global.f64 	%fd36, [%rd39];
	fma.rn.f64 	%fd37, %fd35, %fd36, %fd34;
	add.s64 	%rd40, %rd36, %rd14;
	ld.global.u32 	%r29, [%rd40];
	add.s64 	%rd41, %rd37, %rd16;
	ld.global.f64 	%fd38, [%rd41];
	mul.wide.s32 	%rd42, %r29, 8;
	add.s64 	%rd43, %rd1, %rd42;
	ld.global.f64 	%fd39, [%rd43];
	fma.rn.f64 	%fd67, %fd38, %fd39, %fd37;
	add.s32 	%r42, %r42, 8;
	add.s32 	%r41, %r41, %r5;
	setp.ne.s32 	%p4, %r42, 0;
	@%p4 bra 	$L__BB2_4;
$L__BB2_5:
	setp.eq.s32 	%p5, %r2, 0;
	@%p5 bra 	$L__BB2_13;
	and.b32  	%r11, %r17, 3;
	setp.lt.u32 	%p6, %r2, 4;
	@%p6 bra 	$L__BB2_8;
	mad.lo.s32 	%r30, %r44, %r16, %r1;
	mul.wide.s32 	%rd44, %r30, 4;
	add.s64 	%rd45, %rd3, %rd44;
	ld.global.u32 	%r31, [%rd45];
	mul.wide.s32 	%rd46, %r30, 8;
	add.s64 	%rd47, %rd2, %rd46;
	ld.global.f64 	%fd41, [%rd47];
	mul.wide.s32 	%rd48, %r31, 8;
	add.s64 	%rd49, %rd1, %rd48;
	ld.global.f64 	%fd42, [%rd49];
	fma.rn.f64 	%fd43, %fd41, %fd42, %fd67;
	mul.wide.s32 	%rd50, %r16, 4;
	add.s64 	%rd51, %rd45, %rd50;
	ld.global.u32 	%r32, [%rd51];
	mul.wide.s32 	%rd52, %r16, 8;
	add.s64 	%rd53, %rd47, %rd52;
	ld.global.f64 	%fd44, [%rd53];
	mul.wide.s32 	%rd54, %r32, 8;
	add.s64 	%rd55, %rd1, %rd54;
	ld.global.f64 	%fd45, [%rd55];
	fma.rn.f64 	%fd46, %fd44, %fd45, %fd43;
	add.s64 	%rd56, %rd51, %rd50;
	ld.global.u32 	%r33, [%rd56];
	add.s64 	%rd57, %rd53, %rd52;
	ld.global.f64 	%fd47, [%rd57];
	mul.wide.s32 	%rd58, %r33, 8;
	add.s64 	%rd59, %rd1, %rd58;
	ld.global.f64 	%fd48, [%rd59];
	fma.rn.f64 	%fd49, %fd47, %fd48, %fd46;
	add.s64 	%rd60, %rd56, %rd50;
	ld.global.u32 	%r34, [%rd60];
	add.s64 	%rd61, %rd57, %rd52;
	ld.global.f64 	%fd50, [%rd61];
	mul.wide.s32 	%rd62, %r34, 8;
	add.s64 	%rd63, %rd1, %rd62;
	ld.global.f64 	%fd51, [%rd63];
	fma.rn.f64 	%fd67, %fd50, %fd51, %fd49;
	add.s32 	%r44, %r44, 4;
$L__BB2_8:
	setp.eq.s32 	%p7, %r11, 0;
	@%p7 bra 	$L__BB2_13;
	setp.eq.s32 	%p8, %r11, 1;
	@%p8 bra 	$L__BB2_11;
	mad.lo.s32 	%r35, %r44, %r16, %r1;
	mul.wide.s32 	%rd64, %r35, 4;
	add.s64 	%rd65, %rd3, %rd64;
	ld.global.u32 	%r36, [%rd65];
	mul.wide.s32 	%rd66, %r35, 8;
	add.s64 	%rd67, %rd2, %rd66;
	ld.global.f64 	%fd53, [%rd67];
	mul.wide.s32 	%rd68, %r36, 8;
	add.s64 	%rd69, %rd1, %rd68;
	ld.global.f64 	%fd54, [%rd69];
	fma.rn.f64 	%fd55, %fd53, %fd54, %fd67;
	mul.wide.s32 	%rd70, %r16, 4;
	add.s64 	%rd71, %rd65, %rd70;
	ld.global.u32 	%r37, [%rd71];
	mul.wide.s32 	%rd72, %r16, 8;
	add.s64 	%rd73, %rd67, %rd72;
	ld.global.f64 	%fd56, [%rd73];
	mul.wide.s32 	%rd74, %r37, 8;
	add.s64 	%rd75, %rd1, %rd74;
	ld.global.f64 	%fd57, [%rd75];
	fma.rn.f64 	%fd67, %fd56, %fd57, %fd55;
	add.s32 	%r44, %r44, 2;
$L__BB2_11:
	and.b32  	%r38, %r17, 1;
	setp.eq.b32 	%p9, %r38, 1;
	not.pred 	%p10, %p9;
	@%p10 bra 	$L__BB2_13;
	mad.lo.s32 	%r39, %r44, %r16, %r1;
	mul.wide.s32 	%rd76, %r39, 4;
	add.s64 	%rd77, %rd3, %rd76;
	ld.global.u32 	%r40, [%rd77];
	mul.wide.s32 	%rd78, %r39, 8;
	add.s64 	%rd79, %rd2, %rd78;
	ld.global.f64 	%fd58, [%rd79];
	mul.wide.s32 	%rd80, %r40, 8;
	add.s64 	%rd81, %rd1, %rd80;
	ld.global.f64 	%fd59, [%rd81];
	fma.rn.f64 	%fd67, %fd58, %fd59, %fd67;
$L__BB2_13:
	cvta.to.global.u64 	%rd82, %rd4;
	mul.wide.s32 	%rd83, %r1, 8;
	add.s64 	%rd84, %rd82, %rd83;
	st.global.f64 	[%rd84], %fd67;
$L__BB2_14:
	ret;

}


// ===== COMPILED SASS (sm_100) =====

	.target	sm_100

	.elftype	@"ET_EXEC"


//--------------------- .note.nv.tkinfo           --------------------------
	.section	.note.nv.tkinfo,"",@"SHT_NOTE"
	.sectionflags	@"SHF_NOTE_NV_TKINFO"
	.tkinfo
        /*0018*/ 	.word	0x00000002
        /*0030*/ 	.string	""
        /*0030*/ 	.string	"ptxas"
        /*0030*/ 	.string	"Cuda compilation tools, release 13.0, V13.0.88"
        /*0030*/ 	.string	"Build cuda_13.0.r13.0/compiler.36424714_0"
        /*0030*/ 	.string	"-arch sm_100 -m 64 "



//--------------------- .note.nv.cuinfo           --------------------------
	.section	.note.nv.cuinfo,"",@"SHT_NOTE"
	.sectionflags	@"SHF_NOTE_NV_CUINFO"
        /*0018*/ 	.short	0x0002
        /*001a*/ 	.short	0x0064
        /*001c*/ 	.short	0x0082
	.zero		2


//--------------------- .nv.info                  --------------------------
	.section	.nv.info,"",@"SHT_CUDA_INFO"
	.align	4


	//----- nvinfo : EIATTR_REGCOUNT
	.align		4
        /*0000*/ 	.byte	0x04, 0x2f
        /*0002*/ 	.short	(.L_1 - .L_0)
	.align		4
.L_0:
        /*0004*/ 	.word	index@(_Z17matMultCSR_scalariPKiS0_PKdS2_Pd)
        /*0008*/ 	.word	0x00000020


	//----- nvinfo : EIATTR_FRAME_SIZE
	.align		4
.L_1:
        /*000c*/ 	.byte	0x04, 0x11
        /*000e*/ 	.short	(.L_3 - .L_2)
	.align		4
.L_2:
        /*0010*/ 	.word	index@(_Z17matMultCSR_scalariPKiS0_PKdS2_Pd)
        /*0014*/ 	.word	0x00000000


	//----- nvinfo : EIATTR_REGCOUNT
	.align		4
.L_3:
        /*0018*/ 	.byte	0x04, 0x2f
        /*001a*/ 	.short	(.L_5 - .L_4)
	.align		4
.L_4:
        /*001c*/ 	.word	index@(_Z17matMultCSR_vectoriPKiS0_PKdS2_Pd)
        /*0020*/ 	.word	0x00000020


	//----- nvinfo : EIATTR_FRAME_SIZE
	.align		4
.L_5:
        /*0024*/ 	.byte	0x04, 0x11
        /*0026*/ 	.short	(.L_7 - .L_6)
	.align		4
.L_6:
        /*0028*/ 	.word	index@(_Z17matMultCSR_vectoriPKiS0_PKdS2_Pd)
        /*002c*/ 	.word	0x00000000


	//----- nvinfo : EIATTR_REGCOUNT
	.align		4
.L_7:
        /*0030*/ 	.byte	0x04, 0x2f
        /*0032*/ 	.short	(.L_9 - .L_8)
	.align		4
.L_8:
        /*0034*/ 	.word	index@(_Z10matMultELLiiPKiPKdS2_Pd)
        /*0038*/ 	.word	0x00000020


	//----- nvinfo : EIATTR_FRAME_SIZE
	.align		4
.L_9:
        /*003c*/ 	.byte	0x04, 0x11
        /*003e*/ 	.short	(.L_11 - .L_10)
	.align		4
.L_10:
        /*0040*/ 	.word	index@(_Z10matMultELLiiPKiPKdS2_Pd)
        /*0044*/ 	.word	0x00000000


	//----- nvinfo : EIATTR_MIN_STACK_SIZE
	.align		4
.L_11:
        /*0048*/ 	.byte	0x04, 0x12
        /*004a*/ 	.short	(.L_13 - .L_12)
	.align		4
.L_12:
        /*004c*/ 	.word	index@(_Z10matMultELLiiPKiPKdS2_Pd)
        /*0050*/ 	.word	0x00000000


	//----- nvinfo : EIATTR_MIN_STACK_SIZE
	.align		4
.L_13:
        /*0054*/ 	.byte	0x04, 0x12
        /*0056*/ 	.short	(.L_15 - .L_14)
	.align		4
.L_14:
        /*0058*/ 	.word	index@(_Z17matMultCSR_vectoriPKiS0_PKdS2_Pd)
        /*005c*/ 	.word	0x00000000


	//----- nvinfo : EIATTR_MIN_STACK_SIZE
	.align		4
.L_15:
        /*0060*/ 	.byte	0x04, 0x12
        /*0062*/ 	.short	(.L_17 - .L_16)
	.align		4
.L_16:
        /*0064*/ 	.word	index@(_Z17matMultCSR_scalariPKiS0_PKdS2_Pd)
        /*0068*/ 	.word	0x00000000
.L_17:


//--------------------- .nv.compat                --------------------------
	.section	.nv.compat,"",@"SHT_CUDA_COMPAT_INFO"
	.align	4
        /*0000*/ 	.byte	0x02, 0x09, 0x00, 0x00, 0x02, 0x02, 0x01, 0x00, 0x02, 0x05, 0x05, 0x00, 0x03, 0x07, 0x01, 0x01
        /*0010*/ 	.byte	0x02, 0x03, 0x00, 0x00, 0x02, 0x06, 0x01, 0x00, 0x04, 0x0b, 0x08, 0x00, 0x01, 0x00, 0x00, 0x00
        /*0020*/ 	.byte	0x00, 0x00, 0x00, 0x00


//--------------------- .nv.info._Z10matMultELLiiPKiPKdS2_Pd --------------------------
	.section	.nv.info._Z10matMultELLiiPKiPKdS2_Pd,"",@"SHT_CUDA_INFO"
	.sectionflags	@""
	.align	4


	//----- nvinfo : EIATTR_CUDA_API_VERSION
	.align		4
        /*0000*/ 	.byte	0x04, 0x37
        /*0002*/ 	.short	(.L_19 - .L_18)
.L_18:
        /*0004*/ 	.word	0x00000082


	//----- nvinfo : EIATTR_KPARAM_INFO
	.align		4
.L_19:
        /*0008*/ 	.byte	0x04, 0x17
        /*000a*/ 	.short	(.L_21 - .L_20)
.L_20:
        /*000c*/ 	.word	0x00000000
        /*0010*/ 	.short	0x0005
        /*0012*/ 	.short	0x0020
        /*0014*/ 	.byte	0x00, 0xf5, 0x21, 0x00


	//----- nvinfo : EIATTR_KPARAM_INFO
	.align		4
.L_21:
        /*0018*/ 	.byte	0x04, 0x17
        /*001a*/ 	.short	(.L_23 - .L_22)
.L_22:
        /*001c*/ 	.word	0x00000000
        /*0020*/ 	.short	0x0004
        /*0022*/ 	.short	0x0018
        /*0024*/ 	.byte	0x00, 0xf5, 0x21, 0x00


	//----- nvinfo : EIATTR_KPARAM_INFO
	.align		4
.L_23:
        /*0028*/ 	.byte	0x04, 0x17
        /*002a*/ 	.short	(.L_25 - .L_24)
.L_24:
        /*002c*/ 	.word	0x00000000
        /*0030*/ 	.short	0x0003
        /*0032*/ 	.short	0x0010
        /*0034*/ 	.byte	0x00, 0xf5, 0x21, 0x00


	//----- nvinfo : EIATTR_KPARAM_INFO
	.align		4
.L_25:
        /*0038*/ 	.byte	0x04, 0x17
        /*003a*/ 	.short	(.L_27 - .L_26)
.L_26:
        /*003c*/ 	.word	0x00000000
        /*0040*/ 	.short	0x0002
        /*0042*/ 	.short	0x0008
        /*0044*/ 	.byte	0x00, 0xf5, 0x21, 0x00


	//----- nvinfo : EIATTR_KPARAM_INFO
	.align		4
.L_27:
        /*0048*/ 	.byte	0x04, 0x17
        /*004a*/ 	.short	(.L_29 - .L_28)
.L_28:
        /*004c*/ 	.word	0x00000000
        /*0050*/ 	.short	0x0001
        /*0052*/ 	.short	0x0004
        /*0054*/ 	.byte	0x00, 0xf0, 0x11, 0x00


	//----- nvinfo : EIATTR_KPARAM_INFO
	.align		4
.L_29:
        /*0058*/ 	.byte	0x04, 0x17
        /*005a*/ 	.short	(.L_31 - .L_30)
.L_30:
        /*005c*/ 	.word	0x00000000
        /*0060*/ 	.short	0x0000
        /*0062*/ 	.short	0x0000
        /*0064*/ 	.byte	0x00, 0xf0, 0x11, 0x00


	//----- nvinfo : EIATTR_SPARSE_MMA_MASK
	.align		4
.L_31:
        /*0068*/ 	.byte	0x03, 0x50
        /*006a*/ 	.short	0x0000


	//----- nvinfo : EIATTR_MAXREG_COUNT
	.align		4
        /*006c*/ 	.byte	0x03, 0x1b
        /*006e*/ 	.short	0x00ff


	//----- nvinfo : EIATTR_MERCURY_ISA_VERSION
	.align		4
        /*0070*/ 	.byte	0x03, 0x5f
        /*0072*/ 	.short	0x0101


	//----- nvinfo : EIATTR_VRC_CTA_INIT_COUNT
	.align		4
        /*0074*/ 	.byte	0x02, 0x4a
	.zero		1
	.zero		1


	//----- nvinfo : EIATTR_EXIT_INSTR_OFFSETS
	.align		4
        /*0078*/ 	.byte	0x04, 0x1c
        /*007a*/ 	.short	(.L_33 - .L_32)


	//   ....[0]....
.L_32:
        /*007c*/ 	.word	0x00000070


	//   ....[1]....
        /*0080*/ 	.word	0x00000a10


	//----- nvinfo : EIATTR_CBANK_PARAM_SIZE
	.align		4
.L_33:
        /*0084*/ 	.byte	0x03, 0x19
        /*0086*/ 	.short	0x0028


	//----- nvinfo : EIATTR_PARAM_CBANK
	.align		4
        /*0088*/ 	.byte	0x04, 0x0a
        /*008a*/ 	.short	(.L_35 - .L_34)
	.align		4
.L_34:
        /*008c*/ 	.word	index@(.nv.constant0._Z10matMultELLiiPKiPKdS2_Pd)
        /*0090*/ 	.short	0x0380
        /*0092*/ 	.short	0x0028


	//----- nvinfo : EIATTR_SW_WAR
	.align		4
.L_35:
        /*0094*/ 	.byte	0x04, 0x36
        /*0096*/ 	.short	(.L_37 - .L_36)
.L_36:
        /*0098*/ 	.word	0x00000008
.L_37:


//--------------------- .nv.info._Z17matMultCSR_vectoriPKiS0_PKdS2_Pd --------------------------
	.section	.nv.info._Z17matMultCSR_vectoriPKiS0_PKdS2_Pd,"",@"SHT_CUDA_INFO"
	.sectionflags	@""
	.align	4


	//----- nvinfo : EIATTR_CUDA_API_VERSION
	.align		4
        /*0000*/ 	.byte	0x04, 0x37
        /*0002*/ 	.short	(.L_39 - .L_38)
.L_38:
        /*0004*/ 	.word	0x00000082


	//----- nvinfo : EIATTR_KPARAM_INFO
	.align		4
.L_39:
        /*0008*/ 	.byte	0x04, 0x17
        /*000a*/ 	.short	(.L_41 - .L_40)
.L_40:
        /*000c*/ 	.word	0x00000000
        /*0010*/ 	.short	0x0005
        /*0012*/ 	.short	0x0028
        /*0014*/ 	.byte	0x00, 0xf5, 0x21, 0x00


	//----- nvinfo : EIATTR_KPARAM_INFO
	.align		4
.L_41:
        /*0018*/ 	.byte	0x04, 0x17
        /*001a*/ 	.short	(.L_43 - .L_42)
.L_42:
        /*001c*/ 	.word	0x00000000
        /*0020*/ 	.short	0x0004
        /*0022*/ 	.short	0x0020
        /*0024*/ 	.byte	0x00, 0xf5, 0x21, 0x00


	//----- nvinfo : EIATTR_KPARAM_INFO
	.align		4
.L_43:
        /*0028*/ 	.byte	0x04, 0x17
        /*002a*/ 	.short	(.L_45 - .L_44)
.L_44:
        /*002c*/ 	.word	0x00000000
        /*0030*/ 	.short	0x0003
        /*0032*/ 	.short	0x0018
        /*0034*/ 	.byte	0x00, 0xf5, 0x21, 0x00


	//----- nvinfo : EIATTR_KPARAM_INFO
	.align		4
.L_45:
        /*0038*/ 	.byte	0x04, 0x17
        /*003a*/ 	.short	(.L_47 - .L_46)
.L_46:
        /*003c*/ 	.word	0x00000000
        /*0040*/ 	.short	0x0002
        /*0042*/ 	.short	0x0010
        /*0044*/ 	.byte	0x00, 0xf5, 0x21, 0x00


	//----- nvinfo : EIATTR_KPARAM_INFO
	.align		4
.L_47:
        /*0048*/ 	.byte	0x04, 0x17
        /*004a*/ 	.short	(.L_49 - .L_48)
.L_48:
        /*004c*/ 	.word	0x00000000
        /*0050*/ 	.short	0x0001
        /*0052*/ 	.short	0x0008
        /*0054*/ 	.byte	0x00, 0xf5, 0x21, 0x00


	//----- nvinfo : EIATTR_KPARAM_INFO
	.align		4
.L_49:
        /*0058*/ 	.byte	0x04, 0x17
        /*005a*/ 	.short	(.L_51 - .L_50)
.L_50:
        /*005c*/ 	.word	0x00000000
        /*0060*/ 	.short	0x0000
        /*0062*/ 	.short	0x0000
        /*0064*/ 	.byte	0x00, 0xf0, 0x11, 0x00


	//----- nvinfo : EIATTR_SPARSE_MMA_MASK
	.align		4
.L_51:
        /*0068*/ 	.byte	0x03, 0x50
        /*006a*/ 	.short	0x0000


	//----- nvinfo : EIATTR_MAXREG_COUNT
	.align		4
        /*006c*/ 	.byte	0x03, 0x1b
        /*006e*/ 	.short	0x00ff


	//----- nvinfo : EIATTR_MERCURY_ISA_VERSION
	.align		4
        /*0070*/ 	.byte	0x03, 0x5f
        /*0072*/ 	.short	0x0101


	//----- nvinfo : EIATTR_VRC_CTA_INIT_COUNT
	.align		4
        /*0074*/ 	.byte	0x02, 0x4a
	.zero		1
	.zero		1


	//----- nvinfo : EIATTR_EXIT_INSTR_OFFSETS
	.align		4
        /*0078*/ 	.byte	0x04, 0x1c
        /*007a*/ 	.short	(.L_53 - .L_52)


	//   ....[0]....
.L_52:
        /*007c*/ 	.word	0x000000a0


	//   ....[1]....
        /*0080*/ 	.word	0x00000f20


	//   ....[2]....
        /*0084*/ 	.word	0x00000f70


	//   ....[3]....
        /*0088*/ 	.word	0x00000fc0


	//   ....[4]....
        /*008c*/ 	.word	0x00001010


	//   ....[5]....
        /*0090*/ 	.word	0x00001060


	//   ....[6]....
        /*0094*/ 	.word	0x000010d0


	//----- nvinfo : EIATTR_CRS_STACK_SIZE
	.align		4
.L_53:
        /*0098*/ 	.byte	0x04, 0x1e
        /*009a*/ 	.short	(.L_55 - .L_54)
.L_54:
        /*009c*/ 	.word	0x00000000


	//----- nvinfo : EIATTR_CBANK_PARAM_SIZE
	.align		4
.L_55:
        /*00a0*/ 	.byte	0x03, 0x19
        /*00a2*/ 	.short	0x0030


	//----- nvinfo : EIATTR_PARAM_CBANK
	.align		4
        /*00a4*/ 	.byte	0x04, 0x0a
        /*00a6*/ 	.short	(.L_57 - .L_56)
	.align		4
.L_56:
        /*00a8*/ 	.word	index@(.nv.constant0._Z17matMultCSR_vectoriPKiS0_PKdS2_Pd)
        /*00ac*/ 	.short	0x0380
        /*00ae*/ 	.short	0x0030


	//----- nvinfo : EIATTR_SW_WAR
	.align		4
.L_57:
        /*00b0*/ 	.byte	0x04, 0x36
        /*00b2*/ 	.short	(.L_59 - .L_58)
.L_58:
        /*00b4*/ 	.word	0x00000008
.L_59:


//--------------------- .nv.info._Z17matMultCSR_scalariPKiS0_PKdS2_Pd --------------------------
	.section	.nv.info._Z17matMultCSR_scalariPKiS0_PKdS2_Pd,"",@"SHT_CUDA_INFO"
	.sectionflags	@""
	.align	4


	//----- nvinfo : EIATTR_CUDA_API_VERSION
	.align		4
        /*0000*/ 	.byte	0x04, 0x37
        /*0002*/ 	.short	(.L_61 - .L_60)
.L_60:
        /*0004*/ 	.word	0x00000082


	//----- nvinfo : EIATTR_KPARAM_INFO
	.align		4
.L_61:
        /*0008*/ 	.byte	0x04, 0x17
        /*000a*/ 	.short	(.L_63 - .L_62)
.L_62:
        /*000c*/ 	.word	0x00000000
        /*0010*/ 	.short	0x0005
        /*0012*/ 	.short	0x0028
        /*0014*/ 	.byte	0x00, 0xf5, 0x21, 0x00


	//----- nvinfo : EIATTR_KPARAM_INFO
	.align		4
.L_63:
        /*0018*/ 	.byte	0x04, 0x17
        /*001a*/ 	.short	(.L_65 - .L_64)
.L_64:
        /*001c*/ 	.word	0x00000000
        /*0020*/ 	.short	0x0004
        /*0022*/ 	.short	0x0020
        /*0024*/ 	.byte	0x00, 0xf5, 0x21, 0x00


	//----- nvinfo : EIATTR_KPARAM_INFO
	.align		4
.L_65:
        /*0028*/ 	.byte	0x04, 0x17
        /*002a*/ 	.short	(.L_67 - .L_66)
.L_66:
        /*002c*/ 	.word	0x00000000
        /*0030*/ 	.short	0x0003
        /*0032*/ 	.short	0x0018
        /*0034*/ 	.byte	0x00, 0xf5, 0x21, 0x00


	//----- nvinfo : EIATTR_KPARAM_INFO
	.align		4
.L_67:
        /*0038*/ 	.byte	0x04, 0x17
        /*003a*/ 	.short	(.L_69 - .L_68)
.L_68:
        /*003c*/ 	.word	0x00000000
        /*0040*/ 	.short	0x0002
        /*0042*/ 	.short	0x0010
        /*0044*/ 	.byte	0x00, 0xf5, 0x21, 0x00


	//----- nvinfo : EIATTR_KPARAM_INFO
	.align		4
.L_69:
        /*0048*/ 	.byte	0x04, 0x17
        /*004a*/ 	.short	(.L_71 - .L_70)
.L_70:
        /*004c*/ 	.word	0x00000000
        /*0050*/ 	.short	0x0001
        /*0052*/ 	.short	0x0008
        /*0054*/ 	.byte	0x00, 0xf5, 0x21, 0x00


	//----- nvinfo : EIATTR_KPARAM_INFO
	.align		4
.L_71:
        /*0058*/ 	.byte	0x04, 0x17
        /*005a*/ 	.short	(.L_73 - .L_72)
.L_72:
        /*005c*/ 	.word	0x00000000
        /*0060*/ 	.short	0x0000
        /*0062*/ 	.short	0x0000
        /*0064*/ 	.byte	0x00, 0xf0, 0x11, 0x00


	//----- nvinfo : EIATTR_SPARSE_MMA_MASK
	.align		4
.L_73:
        /*0068*/ 	.byte	0x03, 0x50
        /*006a*/ 	.short	0x0000


	//----- nvinfo : EIATTR_MAXREG_COUNT
	.align		4
        /*006c*/ 	.byte	0x03, 0x1b
        /*006e*/ 	.short	0x00ff


	//----- nvinfo : EIATTR_MERCURY_ISA_VERSION
	.align		4
        /*0070*/ 	.byte	0x03, 0x5f
        /*0072*/ 	.short	0x0101


	//----- nvinfo : EIATTR_VRC_CTA_INIT_COUNT
	.align		4
        /*0074*/ 	.byte	0x02, 0x4a
	.zero		1
	.zero		1


	//----- nvinfo : EIATTR_EXIT_INSTR_OFFSETS
	.align		4
        /*0078*/ 	.byte	0x04, 0x1c
        /*007a*/ 	.short	(.L_75 - .L_74)


	//   ....[0]....
.L_74:
        /*007c*/ 	.word	0x00000070


	//   ....[1]....
        /*0080*/ 	.word	0x00000e50


	//----- nvinfo : EIATTR_CRS_STACK_SIZE
	.align		4
.L_75:
        /*0084*/ 	.byte	0x04, 0x1e
        /*0086*/ 	.short	(.L_77 - .L_76)
.L_76:
        /*0088*/ 	.word	0x00000000


	//----- nvinfo : EIATTR_CBANK_PARAM_SIZE
	.align		4
.L_77:
        /*008c*/ 	.byte	0x03, 0x19
        /*008e*/ 	.short	0x0030


	//----- nvinfo : EIATTR_PARAM_CBANK
	.align		4
        /*0090*/ 	.byte	0x04, 0x0a
        /*0092*/ 	.short	(.L_79 - .L_78)
	.align		4
.L_78:
        /*0094*/ 	.word	index@(.nv.constant0._Z17matMultCSR_scalariPKiS0_PKdS2_Pd)
        /*0098*/ 	.short	0x0380
        /*009a*/ 	.short	0x0030


	//----- nvinfo : EIATTR_SW_WAR
	.align		4
.L_79:
        /*009c*/ 	.byte	0x04, 0x36
        /*009e*/ 	.short	(.L_81 - .L_80)
.L_80:
        /*00a0*/ 	.word	0x00000008
.L_81:


//--------------------- .nv.callgraph             --------------------------
	.section	.nv.callgraph,"",@"SHT_CUDA_CALLGRAPH"
	.align	4
	.sectionentsize	8
	.align		4
        /*0000*/ 	.word	0x00000000
	.align		4
        /*0004*/ 	.word	0xffffffff
	.align		4
        /*0008*/ 	.word	0x00000000
	.align		4
        /*000c*/ 	.word	0xfffffffe
	.align		4
        /*0010*/ 	.word	0x00000000
	.align		4
        /*0014*/ 	.word	0xfffffffd
	.align		4
        /*0018*/ 	.word	0x00000000
	.align		4
        /*001c*/ 	.word	0xfffffffc


//--------------------- .text._Z10matMultELLiiPKiPKdS2_Pd --------------------------
	.section	.text._Z10matMultELLiiPKiPKdS2_Pd,"ax",@progbits
	.align	128
        .global         _Z10matMultELLiiPKiPKdS2_Pd
        .type           _Z10matMultELLiiPKiPKdS2_Pd,@function
        .size           _Z10matMultELLiiPKiPKdS2_Pd,(.L_x_29 - _Z10matMultELLiiPKiPKdS2_Pd)
        .other          _Z10matMultELLiiPKiPKdS2_Pd,@"STO_CUDA_ENTRY STV_DEFAULT"
_Z10matMultELLiiPKiPKdS2_Pd:
.text._Z10matMultELLiiPKiPKdS2_Pd:
[----:B------:R-:W-:Y:S01]  /*0000*/  LDC R1, c[0x0][0x37c] ;  /* 0x0000df00ff017b82 */ /* 0x000fe20000000800 */
[----:B------:R-:W0:Y:S07]  /*0010*/  S2R R2, SR_TID.X ;  /* 0x0000000000027919 */ /* 0x000e2e0000002100 */
[----:B------:R-:W0:Y:S08]  /*0020*/  S2UR UR4, SR_CTAID.X ;  /* 0x00000000000479c3 */ /* 0x000e300000002500 */
[----:B------:R-:W0:Y:S08]  /*0030*/  LDC R3, c[0x0][0x360] ;  /* 0x0000d800ff037b82 */ /* 0x000e300000000800 */
[----:B------:R-:W1:Y:S01]  /*0040*/  LDC R0, c[0x0][0x380] ;  /* 0x0000e000ff007b82 */ /* 0x000e620000000800 */
[----:B0-----:R-:W-:-:S05]  /*0050*/  IMAD R3, R3, UR4, R2 ;  /* 0x0000000403037c24 */ /* 0x001fca000f8e0202 */
[----:B-1----:R-:W-:-:S13]  /*0060*/  ISETP.GE.AND P0, PT, R3, R0, PT ;  /* 0x000000000300720c */ /* 0x002fda0003f06270 */
[----:B------:R-:W-:Y:S05]  /*0070*/  @P0 EXIT ;  /* 0x000000000000094d */ /* 0x000fea0003800000 */
[----:B------:R-:W0:Y:S01]  /*0080*/  LDC R2, c[0x0][0x384] ;  /* 0x0000e100ff027b82 */ /* 0x000e220000000800 */
[----:B------:R-:W1:Y:S01]  /*0090*/  LDCU.64 UR4, c[0x0][0x358] ;  /* 0x00006b00ff0477ac */ /* 0x000e620008000a00 */
[----:B------:R-:W-:Y:S02]  /*00a0*/  CS2R R24, SRZ ;  /* 0x0000000000187805 */ /* 0x000fe4000001ff00 */
[----:B0-----:R-:W-:-:S13]  /*00b0*/  ISETP.GE.AND P0, PT, R2, 0x1, PT ;  /* 0x000000010200780c */ /* 0x001fda0003f06270 */
[----:B-1----:R-:W-:Y:S05]  /*00c0*/  @!P0 BRA `(.L_x_0) ;  /* 0x0000000800448947 */ /* 0x002fea0003800000 */
[C---:B------:R-:W-:Y:S01]  /*00d0*/  ISETP.GE.U32.AND P1, PT, R2.reuse, 0x8, PT ;  /* 0x000000080200780c */ /* 0x040fe20003f26070 */
[----:B------:R-:W-:Y:S01]  /*00e0*/  HFMA2 R6, -RZ, RZ, 0, 0 ;  /* 0x00000000ff067431 */ /* 0x000fe200000001ff */
[----:B------:R-:W-:Y:S02]  /*00f0*/  LOP3.LUT R4, R2, 0x7, RZ, 0xc0, !PT ;  /* 0x0000000702047812 */ /* 0x000fe400078ec0ff */
[----:B------:R-:W-:Y:S02]  /*0100*/  CS2R R24, SRZ ;  /* 0x0000000000187805 */ /* 0x000fe4000001ff00 */
[----:B------:R-:W-:-:S07]  /*0110*/  ISETP.NE.AND P0, PT, R4, RZ, PT ;  /* 0x000000ff0400720c */ /* 0x000fce0003f05270 */
[----:B------:R-:W-:Y:S06]  /*0120*/  @!P1 BRA `(.L_x_1) ;  /* 0x00000004000c9947 */ /* 0x000fec0003800000 */
[----:B------:R-:W-:Y:S02]  /*0130*/  LOP3.LUT R6, R2, 0x7ffffff8, RZ, 0xc0, !PT ;  /* 0x7ffffff802067812 */ /* 0x000fe400078ec0ff */
[----:B------:R-:W-:Y:S02]  /*0140*/  CS2R R24, SRZ ;  /* 0x0000000000187805 */ /* 0x000fe4000001ff00 */
[----:B------:R-:W-:Y:S02]  /*0150*/  MOV R5, R3 ;  /* 0x0000000300057202 */ /* 0x000fe40000000f00 */
[----:B------:R-:W-:-:S07]  /*0160*/  IADD3 R7, PT, PT, -R6, RZ, RZ ;  /* 0x000000ff06077210 */ /* 0x000fce0007ffe1ff */
.L_x_2:
[----:B------:R-:W0:Y:S08]  /*0170*/  LDC.64 R10, c[0x0][0x388] ;  /* 0x0000e200ff0a7b82 */ /* 0x000e300000000a00 */
[----:B------:R-:W1:Y:S08]  /*0180*/  LDC.64 R8, c[0x0][0x398] ;  /* 0x0000e600ff087b82 */ /* 0x000e700000000a00 */
[----:B------:R-:W2:Y:S01]  /*0190*/  LDC.64 R28, c[0x0][0x390] ;  /* 0x0000e400ff1c7b82 */ /* 0x000ea20000000a00 */
[----:B0-----:R-:W-:-:S05]  /*01a0*/  IMAD.WIDE R10, R5, 0x4, R10 ;  /* 0x00000004050a7825 */ /* 0x001fca00078e020a */
[----:B------:R-:W1:Y:S01]  /*01b0*/  LDG.E R17, desc[UR4][R10.64] ;  /* 0x000000040a117981 */ /* 0x000e62000c1e1900 */
[----:B------:R-:W-:-:S05]  /*01c0*/  IMAD.WIDE R14, R0, 0x4, R10 ;  /* 0x00000004000e7825 */ /* 0x000fca00078e020a */
[----:B------:R-:W3:Y:S01]  /*01d0*/  LDG.E R13, desc[UR4][R14.64] ;  /* 0x000000040e0d7981 */ /* 0x000ee2000c1e1900 */
[----:B------:R-:W-:-:S04]  /*01e0*/  IMAD.WIDE R26, R0, 0x4, R14 ;  /* 0x00000004001a7825 */ /* 0x000fc800078e020e */
[----:B--2---:R-:W-:Y:S01]  /*01f0*/  IMAD.WIDE R28, R5, 0x8, R28 ;  /* 0x00000008051c7825 */ /* 0x004fe200078e021c */
[----:B------:R-:W2:Y:S04]  /*0200*/  LDG.E R21, desc[UR4][R26.64] ;  /* 0x000000041a157981 */ /* 0x000ea8000c1e1900 */
[----:B------:R0:W4:Y:S01]  /*0210*/  LDG.E.64 R18, desc[UR4][R28.64] ;  /* 0x000000041c127981 */ /* 0x000122000c1e1b00 */
[----:B-1----:R-:W-:-:S06]  /*0220*/  IMAD.WIDE R16, R17, 0x8, R8 ;  /* 0x0000000811107825 */ /* 0x002fcc00078e0208 */
[----:B------:R-:W4:Y:S01]  /*0230*/  LDG.E.64 R16, desc[UR4][R16.64] ;  /* 0x0000000410107981 */ /* 0x000f22000c1e1b00 */
[----:B---3--:R-:W-:-:S04]  /*0240*/  IMAD.WIDE R12, R13, 0x8, R8 ;  /* 0x000000080d0c7825 */ /* 0x008fc800078e0208 */
[C---:B0-----:R-:W-:Y:S02]  /*0250*/  IMAD.WIDE R28, R0.reuse, 0x8, R28 ;  /* 0x00000008001c7825 */ /* 0x041fe400078e021c */
[----:B------:R-:W3:Y:S02]  /*0260*/  LDG.E.64 R12, desc[UR4][R12.64] ;  /* 0x000000040c0c7981 */ /* 0x000ee4000c1e1b00 */
[C---:B------:R-:W-:Y:S02]  /*0270*/  IMAD.WIDE R22, R0.reuse, 0x4, R26 ;  /* 0x0000000400167825 */ /* 0x040fe400078e021a */
[----:B------:R-:W3:Y:S02]  /*0280*/  LDG.E.64 R10, desc[UR4][R28.64] ;  /* 0x000000041c0a7981 */ /* 0x000ee4000c1e1b00 */
[----:B--2---:R-:W-:Y:S02]  /*0290*/  IMAD.WIDE R20, R21, 0x8, R8 ;  /* 0x0000000815147825 */ /* 0x004fe400078e0208 */
[----:B------:R0:W2:Y:S02]  /*02a0*/  LDG.E R27, desc[UR4][R22.64] ;  /* 0x00000004161b7981 */ /* 0x0000a4000c1e1900 */
[----:B------:R-:W-:-:S02]  /*02b0*/  IMAD.WIDE R14, R0, 0x8, R28 ;  /* 0x00000008000e7825 */ /* 0x000fc400078e021c */
[----:B------:R-:W5:Y:S02]  /*02c0*/  LDG.E.64 R20, desc[UR4][R20.64] ;  /* 0x0000000414147981 */ /* 0x000f64000c1e1b00 */
[C---:B0-----:R-:W-:Y:S01]  /*02d0*/  IMAD.WIDE R22, R0.reuse, 0x4, R22 ;  /* 0x0000000400167825 */ /* 0x041fe200078e0216 */
[----:B----4-:R-:W-:Y:S01]  /*02e0*/  DFMA R16, R18, R16, R24 ;  /* 0x000000101210722b */ /* 0x010fe20000000018 */
[----:B------:R0:W5:Y:S04]  /*02f0*/  LDG.E.64 R18, desc[UR4][R14.64] ;  /* 0x000000040e127981 */ /* 0x000168000c1e1b00 */
[----:B------:R1:W4:Y:S03]  /*0300*/  LDG.E R25, desc[UR4][R22.64] ;  /* 0x0000000416197981 */ /* 0x000326000c1e1900 */
[----:B---3--:R-:W-:Y:S01]  /*0310*/  DFMA R10, R10, R12, R16 ;  /* 0x0000000c0a0a722b */ /* 0x008fe20000000010 */
[----:B------:R-:W-:-:S04]  /*0320*/  IMAD.WIDE R12, R0, 0x4, R22 ;  /* 0x00000004000c7825 */ /* 0x000fc800078e0216 */
[----:B--2---:R-:W-:Y:S01]  /*0330*/  IMAD.WIDE R26, R27, 0x8, R8 ;  /* 0x000000081b1a7825 */ /* 0x004fe200078e0208 */
[----:B------:R-:W2:Y:S03]  /*0340*/  LDG.E R29, desc[UR4][R12.64] ;  /* 0x000000040c1d7981 */ /* 0x000ea6000c1e1900 */
[C---:B------:R-:W-:Y:S02]  /*0350*/  IMAD.WIDE R16, R0.reuse, 0x8, R14 ;  /* 0x0000000800107825 */ /* 0x040fe400078e020e */
[----:B------:R-:W3:Y:S02]  /*0360*/  LDG.E.64 R26, desc[UR4][R26.64] ;  /* 0x000000041a1a7981 */ /* 0x000ee4000c1e1b00 */
[----:B0-----:R-:W-:-:S04]  /*0370*/  IMAD.WIDE R14, R0, 0x4, R12 ;  /* 0x00000004000e7825 */ /* 0x001fc800078e020c */
[----:B-1----:R-:W-:Y:S01]  /*0380*/  IMAD.WIDE R22, R0, 0x8, R16 ;  /* 0x0000000800167825 */ /* 0x002fe200078e0210 */
[----:B------:R-:W3:Y:S04]  /*0390*/  LDG.E R28, desc[UR4][R14.64] ;  /* 0x000000040e1c7981 */ /* 0x000ee8000c1e1900 */
[----:B------:R0:W3:Y:S01]  /*03a0*/  LDG.E.64 R12, desc[UR4][R22.64] ;  /* 0x00000004160c7981 */ /* 0x0000e2000c1e1b00 */
[----:B-----5:R-:W-:-:S03]  /*03b0*/  DFMA R18, R18, R20, R10 ;  /* 0x000000141212722b */ /* 0x020fc6000000000a */
[----:B------:R2:W5:Y:S01]  /*03c0*/  LDG.E.64 R10, desc[UR4][R16.64] ;  /* 0x00000004100a7981 */ /* 0x000562000c1e1b00 */
[----:B----4-:R-:W-:-:S04]  /*03d0*/  IMAD.WIDE R20, R25, 0x8, R8 ;  /* 0x0000000819147825 */ /* 0x010fc800078e0208 */
[C---:B------:R-:W-:Y:S02]  /*03e0*/  IMAD.WIDE R24, R0.reuse, 0x4, R14 ;  /* 0x0000000400187825 */ /* 0x040fe400078e020e */
[----:B------:R-:W4:Y:S04]  /*03f0*/  LDG.E.64 R20, desc[UR4][R20.64] ;  /* 0x0000000414147981 */ /* 0x000f28000c1e1b00 */
[----:B------:R-:W4:Y:S01]  /*0400*/  LDG.E R25, desc[UR4][R24.64] ;  /* 0x0000000418197981 */ /* 0x000f22000c1e1900 */
[----:B0-----:R-:W-:-:S04]  /*0410*/  IMAD.WIDE R22, R0, 0x8, R22 ;  /* 0x0000000800167825 */ /* 0x001fc800078e0216 */
[----:B--2---:R-:W-:-:S06]  /*0420*/  IMAD.WIDE R16, R29, 0x8, R8 ;  /* 0x000000081d107825 */ /* 0x004fcc00078e0208 */
[----:B------:R-:W2:Y:S01]  /*0430*/  LDG.E.64 R16, desc[UR4][R16.64] ;  /* 0x0000000410107981 */ /* 0x000ea2000c1e1b00 */
[----:B---3--:R-:W-:-:S06]  /*0440*/  IMAD.WIDE R28, R28, 0x8, R8 ;  /* 0x000000081c1c7825 */ /* 0x008fcc00078e0208 */
[----:B------:R-:W3:Y:S01]  /*0450*/  LDG.E.64 R28, desc[UR4][R28.64] ;  /* 0x000000041c1c7981 */ /* 0x000ee2000c1e1b00 */
[----:B-----5:R-:W-:-:S03]  /*0460*/  DFMA R18, R10, R26, R18 ;  /* 0x0000001a0a12722b */ /* 0x020fc60000000012 */
[----:B------:R-:W2:Y:S01]  /*0470*/  LDG.E.64 R10, desc[UR4][R22.64] ;  /* 0x00000004160a7981 */ /* 0x000ea2000c1e1b00 */
[----:B------:R-:W-:-:S04]  /*0480*/  IMAD.WIDE R26, R0, 0x8, R22 ;  /* 0x00000008001a7825 */ /* 0x000fc800078e0216 */
[----:B----4-:R-:W-:Y:S01]  /*0490*/  DFMA R18, R12, R20, R18 ;  /* 0x000000140c12722b */ /* 0x010fe20000000012 */
[----:B------:R-:W3:Y:S01]  /*04a0*/  LDG.E.64 R12, desc[UR4][R26.64] ;  /* 0x000000041a0c7981 */ /* 0x000ee2000c1e1b00 */
[----:B------:R-:W-:-:S04]  /*04b0*/  IMAD.WIDE R14, R0, 0x8, R26 ;  /* 0x00000008000e7825 */ /* 0x000fc800078e021a */
[----:B------:R-:W-:Y:S02]  /*04c0*/  IMAD.WIDE R8, R25, 0x8, R8 ;  /* 0x0000000819087825 */ /* 0x000fe400078e0208 */
[----:B------:R-:W4:Y:S04]  /*04d0*/  LDG.E.64 R14, desc[UR4][R14.64] ;  /* 0x000000040e0e7981 */ /* 0x000f28000c1e1b00 */
[----:B------:R-:W4:Y:S01]  /*04e0*/  LDG.E.64 R8, desc[UR4][R8.64] ;  /* 0x0000000408087981 */ /* 0x000f22000c1e1b00 */
[----:B------:R-:W-:-:S04]  /*04f0*/  IADD3 R7, PT, PT, R7, 0x8, RZ ;  /* 0x0000000807077810 */ /* 0x000fc80007ffe0ff */
[----:B------:R-:W-:Y:S02]  /*0500*/  ISETP.NE.AND P1, PT, R7, RZ, PT ;  /* 0x000000ff0700720c */ /* 0x000fe40003f25270 */
[----:B------:R-:W-:Y:S01]  /*0510*/  LEA R5, R0, R5, 0x3 ;  /* 0x0000000500057211 */ /* 0x000fe200078e18ff */
[----:B--2---:R-:W-:-:S08]  /*0520*/  DFMA R10, R10, R16, R18 ;  /* 0x000000100a0a722b */ /* 0x004fd00000000012 */
[----:B---3--:R-:W-:-:S08]  /*0530*/  DFMA R10, R12, R28, R10 ;  /* 0x0000001c0c0a722b */ /* 0x008fd0000000000a */
[----:B----4-:R-:W-:Y:S01]  /*0540*/  DFMA R24, R14, R8, R10 ;  /* 0x000000080e18722b */ /* 0x010fe2000000000a */
[----:B------:R-:W-:Y:S10]  /*0550*/  @P1 BRA `(.L_x_2) ;  /* 0xfffffffc00041947 */ /* 0x000ff4000383ffff */
.L_x_1:
[----:B------:R-:W-:Y:S05]  /*0560*/  @!P0 BRA `(.L_x_0) ;  /* 0x00000004001c8947 */ /* 0x000fea0003800000 */
[----:B------:R-:W-:Y:S02]  /*0570*/  ISETP.GE.U32.AND P0, PT, R4, 0x4, PT ;  /* 0x000000040400780c */ /* 0x000fe40003f06070 */
[----:B------:R-:W-:-:S04]  /*0580*/  LOP3.LUT R7, R2, 0x3, RZ, 0xc0, !PT ;  /* 0x0000000302077812 */ /* 0x000fc800078ec0ff */
[----:B------:R-:W-:-:S07]  /*0590*/  ISETP.NE.AND P1, PT, R7, RZ, PT ;  /* 0x000000ff0700720c */ /* 0x000fce0003f25270 */
[----:B------:R-:W-:Y:S06]  /*05a0*/  @!P0 BRA `(.L_x_3) ;  /* 0x0000000000848947 */ /* 0x000fec0003800000 */
[----:B------:R-:W0:Y:S01]  /*05b0*/  LDC.64 R10, c[0x0][0x388] ;  /* 0x0000e200ff0a7b82 */ /* 0x000e220000000a00 */
[----:B------:R-:W-:-:S07]  /*05c0*/  IMAD R13, R6, R0, R3 ;  /* 0x00000000060d7224 */ /* 0x000fce00078e0203 */
[----:B------:R-:W1:Y:S08]  /*05d0*/  LDC.64 R4, c[0x0][0x398] ;  /* 0x0000e600ff047b82 */ /* 0x000e700000000a00 */
[----:B------:R-:W2:Y:S01]  /*05e0*/  LDC.64 R28, c[0x0][0x390] ;  /* 0x0000e400ff1c7b82 */ /* 0x000ea20000000a00 */
[----:B0-----:R-:W-:-:S05]  /*05f0*/  IMAD.WIDE R10, R13, 0x4, R10 ;  /* 0x000000040d0a7825 */ /* 0x001fca00078e020a */
[----:B------:R-:W1:Y:S01]  /*0600*/  LDG.E R15, desc[UR4][R10.64] ;  /* 0x000000040a0f7981 */ /* 0x000e62000c1e1900 */
[----:B------:R-:W-:-:S05]  /*0610*/  IMAD.WIDE R16, R0, 0x4, R10 ;  /* 0x0000000400107825 */ /* 0x000fca00078e020a */
[----:B------:R-:W3:Y:S01]  /*0620*/  LDG.E R9, desc[UR4][R16.64] ;  /* 0x0000000410097981 */ /* 0x000ee2000c1e1900 */
[----:B------:R-:W-:-:S05]  /*0630*/  IMAD.WIDE R18, R0, 0x4, R16 ;  /* 0x0000000400127825 */ /* 0x000fca00078e0210 */
[----:B------:R-:W4:Y:S01]  /*0640*/  LDG.E R21, desc[UR4][R18.64] ;  /* 0x0000000412157981 */ /* 0x000f22000c1e1900 */
[----:B------:R-:W-:-:S05]  /*0650*/  IMAD.WIDE R22, R0, 0x4, R18 ;  /* 0x0000000400167825 */ /* 0x000fca00078e0212 */
[----:B------:R-:W5:Y:S01]  /*0660*/  LDG.E R27, desc[UR4][R22.64] ;  /* 0x00000004161b7981 */ /* 0x000f62000c1e1900 */
[----:B--2---:R-:W-:-:S05]  /*0670*/  IMAD.WIDE R28, R13, 0x8, R28 ;  /* 0x000000080d1c7825 */ /* 0x004fca00078e021c */
[----:B------:R0:W2:Y:S02]  /*0680*/  LDG.E.64 R12, desc[UR4][R28.64] ;  /* 0x000000041c0c7981 */ /* 0x0000a4000c1e1b00 */
[----:B0-----:R-:W-:-:S04]  /*0690*/  IMAD.WIDE R28, R0, 0x8, R28 ;  /* 0x00000008001c7825 */ /* 0x001fc800078e021c */
[----:B------:R-:W-:-:S05]  /*06a0*/  IMAD.WIDE R18, R0, 0x8, R28 ;  /* 0x0000000800127825 */ /* 0x000fca00078e021c */
[----:B------:R-:W2:Y:S01]  /*06b0*/  LDG.E.64 R16, desc[UR4][R18.64] ;  /* 0x0000000412107981 */ /* 0x000ea2000c1e1b00 */
[----:B------:R-:W-:-:S06]  /*06c0*/  IMAD.WIDE R22, R0, 0x8, R18 ;  /* 0x0000000800167825 */ /* 0x000fcc00078e0212 */
[----:B------:R-:W2:Y:S01]  /*06d0*/  LDG.E.64 R22, desc[UR4][R22.64] ;  /* 0x0000000416167981 */ /* 0x000ea2000c1e1b00 */
[----:B-1----:R-:W-:-:S06]  /*06e0*/  IMAD.WIDE R14, R15, 0x8, R4 ;  /* 0x000000080f0e7825 */ /* 0x002fcc00078e0204 */
[----:B------:R-:W2:Y:S01]  /*06f0*/  LDG.E.64 R14, desc[UR4][R14.64] ;  /* 0x000000040e0e7981 */ /* 0x000ea2000c1e1b00 */
[----:B---3--:R-:W-:-:S03]  /*0700*/  IMAD.WIDE R10, R9, 0x8, R4 ;  /* 0x00000008090a7825 */ /* 0x008fc600078e0204 */
[----:B------:R-:W3:Y:S01]  /*0710*/  LDG.E.64 R8, desc[UR4][R28.64] ;  /* 0x000000041c087981 */ /* 0x000ee2000c1e1b00 */
[----:B----4-:R-:W-:-:S03]  /*0720*/  IMAD.WIDE R20, R21, 0x8, R4 ;  /* 0x0000000815147825 */ /* 0x010fc600078e0204 */
[----:B------:R-:W3:Y:S04]  /*0730*/  LDG.E.64 R10, desc[UR4][R10.64] ;  /* 0x000000040a0a7981 */ /* 0x000ee8000c1e1b00 */
[----:B------:R-:W4:Y:S01]  /*0740*/  LDG.E.64 R20, desc[UR4][R20.64] ;  /* 0x0000000414147981 */ /* 0x000f22000c1e1b00 */
[----:B-----5:R-:W-:-:S06]  /*0750*/  IMAD.WIDE R4, R27, 0x8, R4 ;  /* 0x000000081b047825 */ /* 0x020fcc00078e0204 */
[----:B------:R-:W5:Y:S01]  /*0760*/  LDG.E.64 R4, desc[UR4][R4.64] ;  /* 0x0000000404047981 */ /* 0x000f62000c1e1b00 */
[----:B------:R-:W-:Y:S01]  /*0770*/  IADD3 R6, PT, PT, R6, 0x4, RZ ;  /* 0x0000000406067810 */ /* 0x000fe20007ffe0ff */
[----:B--2---:R-:W-:-:S08]  /*0780*/  DFMA R12, R12, R14, R24 ;  /* 0x0000000e0c0c722b */ /* 0x004fd00000000018 */
[----:B---3--:R-:W-:-:S08]  /*0790*/  DFMA R8, R8, R10, R12 ;  /* 0x0000000a0808722b */ /* 0x008fd0000000000c */
[----:B----4-:R-:W-:-:S08]  /*07a0*/  DFMA R8, R16, R20, R8 ;  /* 0x000000141008722b */ /* 0x010fd00000000008 */
[----:B-----5:R-:W-:-:S11]  /*07b0*/  DFMA R24, R22, R4, R8 ;  /* 0x000000041618722b */ /* 0x020fd60000000008 */
.L_x_3:
[----:B------:R-:W-:Y:S05]  /*07c0*/  @!P1 BRA `(.L_x_0) ;  /* 0x0000000000849947 */ /* 0x000fea0003800000 */
[----:B------:R-:W-:Y:S01]  /*07d0*/  ISETP.NE.AND P0, PT, R7, 0x1, PT ;  /* 0x000000010700780c */ /* 0x000fe20003f05270 */
[----:B------:R-:W0:Y:S01]  /*07e0*/  LDC.64 R12, c[0x0][0x398] ;  /* 0x0000e600ff0c7b82 */ /* 0x000e220000000a00 */
[----:B------:R-:W-:-:S04]  /*07f0*/  LOP3.LUT R2, R2, 0x1, RZ, 0xc0, !PT ;  /* 0x0000000102027812 */ /* 0x000fc800078ec0ff */
[----:B------:R-:W-:-:S03]  /*0800*/  ISETP.NE.U32.AND P1, PT, R2, 0x1, PT ;  /* 0x000000010200780c */ /* 0x000fc60003f25070 */
[----:B------:R-:W1:Y:S04]  /*0810*/  LDC.64 R10, c[0x0][0x390] ;  /* 0x0000e400ff0a7b82 */ /* 0x000e680000000a00 */
[----:B------:R-:W-:-:S04]  /*0820*/  @P0 IMAD R21, R6, R0, R3 ;  /* 0x0000000006150224 */ /* 0x000fc800078e0203 */
[----:B------:R-:W2:Y:S08]  /*0830*/  @P0 LDC.64 R4, c[0x0][0x388] ;  /* 0x0000e200ff040b82 */ /* 0x000eb00000000a00 */
[----:B------:R-:W3:Y:S01]  /*0840*/  @!P1 LDC.64 R18, c[0x0][0x388] ;  /* 0x0000e200ff129b82 */ /* 0x000ee20000000a00 */
[----:B------:R-:W-:-:S07]  /*0850*/  @P0 IADD3 R6, PT, PT, R6, 0x2, RZ ;  /* 0x0000000206060810 */ /* 0x000fce0007ffe0ff */
[----:B------:R-:W4:Y:S01]  /*0860*/  LDC.64 R8, c[0x0][0x398] ;  /* 0x0000e600ff087b82 */ /* 0x000f220000000a00 */
[----:B--2---:R-:W-:-:S05]  /*0870*/  @P0 IMAD.WIDE R4, R21, 0x4, R4 ;  /* 0x0000000415040825 */ /* 0x004fca00078e0204 */
[----:B------:R-:W0:Y:S01]  /*0880*/  @P0 LDG.E R23, desc[UR4][R4.64] ;  /* 0x0000000404170981 */ /* 0x000e22000c1e1900 */
[----:B------:R-:W-:-:S04]  /*0890*/  @P0 IMAD.WIDE R14, R0, 0x4, R4 ;  /* 0x00000004000e0825 */ /* 0x000fc800078e0204 */
[----:B------:R-:W-:Y:S02]  /*08a0*/  @!P1 IMAD R17, R6, R0, R3 ;  /* 0x0000000006119224 */ /* 0x000fe400078e0203 */
[----:B------:R-:W2:Y:S01]  /*08b0*/  @P0 LDG.E R15, desc[UR4][R14.64] ;  /* 0x000000040e0f0981 */ /* 0x000ea2000c1e1900 */
[----:B------:R-:W5:Y:S01]  /*08c0*/  LDC.64 R6, c[0x0][0x390] ;  /* 0x0000e400ff067b82 */ /* 0x000f620000000a00 */
[----:B---3--:R-:W-:-:S06]  /*08d0*/  @!P1 IMAD.WIDE R18, R17, 0x4, R18 ;  /* 0x0000000411129825 */ /* 0x008fcc00078e0212 */
[----:B------:R-:W4:Y:S01]  /*08e0*/  @!P1 LDG.E R19, desc[UR4][R18.64] ;  /* 0x0000000412139981 */ /* 0x000f22000c1e1900 */
[----:B-1----:R-:W-:-:S06]  /*08f0*/  @!P1 IMAD.WIDE R10, R17, 0x8, R10 ;  /* 0x00000008110a9825 */ /* 0x002fcc00078e020a */
[----:B------:R-:W3:Y:S01]  /*0900*/  @!P1 LDG.E.64 R10, desc[UR4][R10.64] ;  /* 0x000000040a0a9981 */ /* 0x000ee2000c1e1b00 */
[----:B-----5:R-:W-:-:S05]  /*0910*/  @P0 IMAD.WIDE R20, R21, 0x8, R6 ;  /* 0x0000000815140825 */ /* 0x020fca00078e0206 */
[----:B------:R-:W5:Y:S01]  /*0920*/  @P0 LDG.E.64 R6, desc[UR4][R20.64] ;  /* 0x0000000414060981 */ /* 0x000f62000c1e1b00 */
[----:B0-----:R-:W-:-:S06]  /*0930*/  @P0 IMAD.WIDE R4, R23, 0x8, R12 ;  /* 0x0000000817040825 */ /* 0x001fcc00078e020c */
[----:B------:R-:W5:Y:S01]  /*0940*/  @P0 LDG.E.64 R4, desc[UR4][R4.64] ;  /* 0x0000000404040981 */ /* 0x000f62000c1e1b00 */
[----:B--2---:R-:W-:-:S04]  /*0950*/  @P0 IMAD.WIDE R14, R15, 0x8, R12 ;  /* 0x000000080f0e0825 */ /* 0x004fc800078e020c */
[----:B------:R-:W-:Y:S02]  /*0960*/  @P0 IMAD.WIDE R22, R0, 0x8, R20 ;  /* 0x0000000800160825 */ /* 0x000fe400078e0214 */
[----:B------:R-:W2:Y:S02]  /*0970*/  @P0 LDG.E.64 R14, desc[UR4][R14.64] ;  /* 0x000000040e0e0981 */ /* 0x000ea4000c1e1b00 */
[----:B----4-:R-:W-:Y:S02]  /*0980*/  @!P1 IMAD.WIDE R8, R19, 0x8, R8 ;  /* 0x0000000813089825 */ /* 0x010fe400078e0208 */
[----:B------:R-:W2:Y:S04]  /*0990*/  @P0 LDG.E.64 R12, desc[UR4][R22.64] ;  /* 0x00000004160c0981 */ /* 0x000ea8000c1e1b00 */
[----:B------:R-:W3:Y:S01]  /*09a0*/  @!P1 LDG.E.64 R8, desc[UR4][R8.64] ;  /* 0x0000000408089981 */ /* 0x000ee2000c1e1b00 */
[----:B-----5:R-:W-:-:S08]  /*09b0*/  @P0 DFMA R6, R6, R4, R24 ;  /* 0x000000040606022b */ /* 0x020fd00000000018 */
[----:B--2---:R-:W-:-:S08]  /*09c0*/  @P0 DFMA R24, R12, R14, R6 ;  /* 0x0000000e0c18022b */ /* 0x004fd00000000006 */
[----:B---3--:R-:W-:-:S11]  /*09d0*/  @!P1 DFMA R24, R10, R8, R24 ;  /* 0x000000080a18922b */ /* 0x008fd60000000018 */
.L_x_0:
[----:B------:R-:W0:Y:S02]  /*09e0*/  LDC.64 R4, c[0x0][0x3a0] ;  /* 0x0000e800ff047b82 */ /* 0x000e240000000a00 */
[----:B0-----:R-:W-:-:S05]  /*09f0*/  IMAD.WIDE R2, R3, 0x8, R4 ;  /* 0x0000000803027825 */ /* 0x001fca00078e0204 */
[----:B------:R-:W-:Y:S01]  /*0a00*/  STG.E.64 desc[UR4][R2.64], R24 ;  /* 0x0000001802007986 */ /* 0x000fe2000c101b04 */
[----:B------:R-:W-:Y:S05]  /*0a10*/  EXIT ;  /* 0x000000000000794d */ /* 0x000fea0003800000 */
.L_x_4:
[----:B------:R-:W-:-:S00]  /*0a20*/  BRA `(.L_x_4) ;  /* 0xfffffffc00fc7947 */ /* 0x000fc0000383ffff */
[----:B------:R-:W-:-:S00]  /*0a30*/  NOP ;  /* 0x0000000000007918 */ /* 0x000fc00000000000 */
        /* <DEDUP_REMOVED lines=12> */
.L_x_29:


//--------------------- .text._Z17matMultCSR_vectoriPKiS0_PKdS2_Pd --------------------------
	.section	.text._Z17matMultCSR_vectoriPKiS0_PKdS2_Pd,"ax",@progbits
	.align	128
        .global         _Z17matMultCSR_vectoriPKiS0_PKdS2_Pd
        .type           _Z17matMultCSR_vectoriPKiS0_PKdS2_Pd,@function
        .size           _Z17matMultCSR_vectoriPKiS0_PKdS2_Pd,(.L_x_30 - _Z17matMultCSR_vectoriPKiS0_PKdS2_Pd)
        .other          _Z17matMultCSR_vectoriPKiS0_PKdS2_Pd,@"STO_CUDA_ENTRY STV_DEFAULT"
_Z17matMultCSR_vectoriPKiS0_PKdS2_Pd:
.text._Z17matMultCSR_vectoriPKiS0_PKdS2_Pd:
[----:B------:R-:W-:Y:S01]  /*0000*/  LDC R1, c[0x0][0x37c] ;  /* 0x0000df00ff017b82 */ /* 0x000fe20000000800 */
[----:B------:R-:W0:Y:S01]  /*0010*/  S2R R3, SR_CTAID.X ;  /* 0x0000000000037919 */ /* 0x000e220000002500 */
[----:B------:R-:W0:Y:S01]  /*0020*/  LDCU UR4, c[0x0][0x360] ;  /* 0x00006c00ff0477ac */ /* 0x000e220008000800 */
[----:B------:R-:W0:Y:S01]  /*0030*/  S2R R2, SR_TID.X ;  /* 0x0000000000027919 */ /* 0x000e220000002100 */
[----:B------:R-:W1:Y:S01]  /*0040*/  LDCU UR5, c[0x0][0x380] ;  /* 0x00007000ff0577ac */ /* 0x000e620008000800 */
[----:B0-----:R-:W-:-:S05]  /*0050*/  IMAD R3, R3, UR4, R2 ;  /* 0x0000000403037c24 */ /* 0x001fca000f8e0202 */
[----:B------:R-:W-:-:S04]  /*0060*/  SHF.R.S32.HI R0, RZ, 0x1f, R3 ;  /* 0x0000001fff007819 */ /* 0x000fc80000011403 */
[----:B------:R-:W-:-:S04]  /*0070*/  LEA.HI R0, R0, R3, RZ, 0x5 ;  /* 0x0000000300007211 */ /* 0x000fc800078f28ff */
[----:B------:R-:W-:-:S04]  /*0080*/  SHF.R.S32.HI R0, RZ, 0x5, R0 ;  /* 0x00000005ff007819 */ /* 0x000fc80000011400 */
[----:B-1----:R-:W-:-:S13]  /*0090*/  ISETP.GE.AND P0, PT, R0, UR5, PT ;  /* 0x0000000500007c0c */ /* 0x002fda000bf06270 */
[----:B------:R-:W-:Y:S05]  /*00a0*/  @P0 EXIT ;  /* 0x000000000000094d */ /* 0x000fea0003800000 */
[----:B------:R-:W0:Y:S01]  /*00b0*/  LDC.64 R4, c[0x0][0x388] ;  /* 0x0000e200ff047b82 */ /* 0x000e220000000a00 */
[----:B------:R-:W1:Y:S01]  /*00c0*/  LDCU.64 UR6, c[0x0][0x358] ;  /* 0x00006b00ff0677ac */ /* 0x000e620008000a00 */
[----:B0-----:R-:W-:-:S05]  /*00d0*/  IMAD.WIDE R4, R0, 0x4, R4 ;  /* 0x0000000400047825 */ /* 0x001fca00078e0204 */
[----:B-1----:R-:W2:Y:S04]  /*00e0*/  LDG.E R6, desc[UR6][R4.64] ;  /* 0x0000000604067981 */ /* 0x002ea8000c1e1900 */
[----:B------:R-:W3:Y:S01]  /*00f0*/  LDG.E R7, desc[UR6][R4.64+0x4] ;  /* 0x0000040604077981 */ /* 0x000ee2000c1e1900 */
[----:B------:R-:W0:Y:S01]  /*0100*/  S2UR UR5, SR_CgaCtaId ;  /* 0x00000000000579c3 */ /* 0x000e220000008800 */
[----:B------:R-:W-:Y:S01]  /*0110*/  UMOV UR4, 0x400 ;  /* 0x0000040000047882 */ /* 0x000fe20000000000 */
[----:B------:R-:W-:Y:S01]  /*0120*/  LOP3.LUT R3, R3, 0x1f, RZ, 0xc0, !PT ;  /* 0x0000001f03037812 */ /* 0x000fe200078ec0ff */
[----:B------:R-:W-:Y:S01]  /*0130*/  BSSY.RECONVERGENT B0, `(.L_x_5) ;  /* 0x00000dd000007945 */ /* 0x000fe20003800200 */
[----:B------:R-:W-:Y:S01]  /*0140*/  CS2R R16, SRZ ;  /* 0x0000000000107805 */ /* 0x000fe2000001ff00 */
[----:B0-----:R-:W-:-:S06]  /*0150*/  ULEA UR4, UR5, UR4, 0x18 ;  /* 0x0000000405047291 */ /* 0x001fcc000f8ec0ff */
[----:B------:R-:W-:-:S05]  /*0160*/  LEA R2, R2, UR4, 0x3 ;  /* 0x0000000402027c11 */ /* 0x000fca000f8e18ff */
[----:B------:R0:W-:Y:S01]  /*0170*/  STS.64 [R2], RZ ;  /* 0x000000ff02007388 */ /* 0x0001e20000000a00 */
[----:B--2---:R-:W-:-:S04]  /*0180*/  IADD3 R8, PT, PT, R3, R6, RZ ;  /* 0x0000000603087210 */ /* 0x004fc80007ffe0ff */
[----:B---3--:R-:W-:-:S13]  /*0190*/  ISETP.GE.AND P0, PT, R8, R7, PT ;  /* 0x000000070800720c */ /* 0x008fda0003f06270 */
[----:B0-----:R-:W-:Y:S05]  /*01a0*/  @P0 BRA `(.L_x_6) ;  /* 0x0000000c00540947 */ /* 0x001fea0003800000 */
[----:B------:R-:W-:Y:S01]  /*01b0*/  MOV R4, R8 ;  /* 0x0000000800047202 */ /* 0x000fe20000000f00 */
[----:B------:R-:W-:Y:S01]  /*01c0*/  BSSY.RECONVERGENT B1, `(.L_x_7) ;  /* 0x000006a000017945 */ /* 0x000fe20003800200 */
[----:B------:R-:W-:Y:S02]  /*01d0*/  LOP3.LUT R5, RZ, R6, RZ, 0x33, !PT ;  /* 0x00000006ff057212 */ /* 0x000fe400078e33ff */
[----:B------:R-:W-:Y:S02]  /*01e0*/  CS2R R16, SRZ ;  /* 0x0000000000107805 */ /* 0x000fe4000001ff00 */
[----:B------:R-:W-:-:S04]  /*01f0*/  VIADDMNMX R6, R4, 0x20, R7, !PT ;  /* 0x0000002004067846 */ /* 0x000fc80007800107 */
[----:B------:R-:W-:-:S04]  /*0200*/  IADD3 R5, PT, PT, -R3, R6, R5 ;  /* 0x0000000603057210 */ /* 0x000fc80007ffe105 */
[C---:B------:R-:W-:Y:S02]  /*0210*/  ISETP.GE.U32.AND P1, PT, R5.reuse, 0x1e0, PT ;  /* 0x000001e00500780c */ /* 0x040fe40003f26070 */
[----:B------:R-:W-:-:S04]  /*0220*/  LEA.HI R6, R5, 0x1, RZ, 0x1b ;  /* 0x0000000105067811 */ /* 0x000fc800078fd8ff */
[----:B------:R-:W-:-:S04]  /*0230*/  LOP3.LUT R7, R6, 0xf, RZ, 0xc0, !PT ;  /* 0x0000000f06077812 */ /* 0x000fc800078ec0ff */
[----:B------:R-:W-:-:S03]  /*0240*/  ISETP.NE.AND P0, PT, R7, RZ, PT ;  /* 0x000000ff0700720c */ /* 0x000fc60003f05270 */
[----:B------:R-:W-:Y:S10]  /*0250*/  @!P1 BRA `(.L_x_8) ;  /* 0x0000000400809947 */ /* 0x000ff40003800000 */
[----:B------:R-:W0:Y:S01]  /*0260*/  LDC.64 R8, c[0x0][0x390] ;  /* 0x0000e400ff087b82 */ /* 0x000e220000000a00 */
[----:B------:R-:W-:Y:S02]  /*0270*/  LOP3.LUT R5, R6, 0xffffff0, RZ, 0xc0, !PT ;  /* 0x0ffffff006057812 */ /* 0x000fe400078ec0ff */
[----:B------:R-:W-:Y:S02]  /*0280*/  CS2R R16, SRZ ;  /* 0x0000000000107805 */ /* 0x000fe4000001ff00 */
[----:B------:R-:W-:-:S03]  /*0290*/  IADD3 R5, PT, PT, -R5, RZ, RZ ;  /* 0x000000ff05057210 */ /* 0x000fc60007ffe1ff */
[----:B------:R-:W1:Y:S01]  /*02a0*/  LDC.64 R10, c[0x0][0x398] ;  /* 0x0000e600ff0a7b82 */ /* 0x000e620000000a00 */
[----:B0-----:R-:W-:-:S04]  /*02b0*/  IADD3 R8, P2, PT, R8, 0x400, RZ ;  /* 0x0000040008087810 */ /* 0x001fc80007f5e0ff */
[----:B------:R-:W-:Y:S02]  /*02c0*/  IADD3.X R9, PT, PT, RZ, R9, RZ, P2, !PT ;  /* 0x00000009ff097210 */ /* 0x000fe400017fe4ff */
[----:B-1----:R-:W-:-:S04]  /*02d0*/  IADD3 R10, P1, PT, R10, 0x800, RZ ;  /* 0x000008000a0a7810 */ /* 0x002fc80007f3e0ff */
[----:B------:R-:W-:-:S09]  /*02e0*/  IADD3.X R11, PT, PT, RZ, R11, RZ, P1, !PT ;  /* 0x0000000bff0b7210 */ /* 0x000fd20000ffe4ff */
.L_x_9:
[C---:B------:R-:W-:Y:S01]  /*02f0*/  IMAD.WIDE R14, R4.reuse, 0x4, R8 ;  /* 0x00000004040e7825 */ /* 0x040fe200078e0208 */
[----:B------:R-:W0:Y:S04]  /*0300*/  LDC.64 R18, c[0x0][0x3a0] ;  /* 0x0000e800ff127b82 */ /* 0x000e280000000a00 */
[----:B------:R-:W0:Y:S01]  /*0310*/  LDG.E R29, desc[UR6][R14.64+-0x400] ;  /* 0xfffc00060e1d7981 */ /* 0x000e22000c1e1900 */
[----:B------:R-:W-:-:S03]  /*0320*/  IMAD.WIDE R12, R4, 0x8, R10 ;  /* 0x00000008040c7825 */ /* 0x000fc600078e020a */
[----:B------:R-:W2:Y:S04]  /*0330*/  LDG.E R25, desc[UR6][R14.64+-0x380] ;  /* 0xfffc80060e197981 */ /* 0x000ea8000c1e1900 */
[----:B------:R-:W3:Y:S04]  /*0340*/  LDG.E.64 R20, desc[UR6][R12.64+-0x800] ;  /* 0xfff800060c147981 */ /* 0x000ee8000c1e1b00 */
[----:B------:R-:W4:Y:S01]  /*0350*/  LDG.E R27, desc[UR6][R14.64+-0x300] ;  /* 0xfffd00060e1b7981 */ /* 0x000f22000c1e1900 */
[----:B0-----:R-:W-:-:S05]  /*0360*/  IMAD.WIDE R28, R29, 0x8, R18 ;  /* 0x000000081d1c7825 */ /* 0x001fca00078e0212 */
[----:B------:R-:W3:Y:S01]  /*0370*/  LDG.E.64 R22, desc[UR6][R28.64] ;  /* 0x000000061c167981 */ /* 0x000ee2000c1e1b00 */
[----:B--2---:R-:W-:-:S04]  /*0380*/  IMAD.WIDE R24, R25, 0x8, R18 ;  /* 0x0000000819187825 */ /* 0x004fc800078e0212 */
[----:B----4-:R-:W-:Y:S01]  /*0390*/  IMAD.WIDE R26, R27, 0x8, R18 ;  /* 0x000000081b1a7825 */ /* 0x010fe200078e0212 */
[----:B------:R-:W2:Y:S05]  /*03a0*/  LDG.E R29, desc[UR6][R14.64+-0x280] ;  /* 0xfffd80060e1d7981 */ /* 0x000eaa000c1e1900 */
[----:B------:R-:W4:Y:S01]  /*03b0*/  LDG.E.64 R26, desc[UR6][R26.64] ;  /* 0x000000061a1a7981 */ /* 0x000f22000c1e1b00 */
[----:B---3--:R-:W-:-:S03]  /*03c0*/  DFMA R22, R20, R22, R16 ;  /* 0x000000161416722b */ /* 0x008fc60000000010 */
[----:B------:R-:W3:Y:S04]  /*03d0*/  LDG.E.64 R20, desc[UR6][R12.64+-0x700] ;  /* 0xfff900060c147981 */ /* 0x000ee8000c1e1b00 */
[----:B------:R-:W3:Y:S01]  /*03e0*/  LDG.E.64 R16, desc[UR6][R24.64] ;  /* 0x0000000618107981 */ /* 0x000ee2000c1e1b00 */
[----:B--2---:R-:W-:-:S03]  /*03f0*/  IMAD.WIDE R28, R29, 0x8, R18 ;  /* 0x000000081d1c7825 */ /* 0x004fc600078e0212 */
[----:B------:R-:W2:Y:S01]  /*0400*/  LDG.E R25, desc[UR6][R14.64+-0x200] ;  /* 0xfffe00060e197981 */ /* 0x000ea2000c1e1900 */
[----:B---3--:R-:W-:-:S03]  /*0410*/  DFMA R16, R20, R16, R22 ;  /* 0x000000101410722b */ /* 0x008fc60000000016 */
[----:B------:R-:W4:Y:S04]  /*0420*/  LDG.E.64 R22, desc[UR6][R12.64+-0x600] ;  /* 0xfffa00060c167981 */ /* 0x000f28000c1e1b00 */
[----:B------:R-:W3:Y:S01]  /*0430*/  LDG.E.64 R20, desc[UR6][R12.64+-0x500] ;  /* 0xfffb00060c147981 */ /* 0x000ee2000c1e1b00 */
[----:B----4-:R-:W-:-:S03]  /*0440*/  DFMA R22, R22, R26, R16 ;  /* 0x0000001a1616722b */ /* 0x010fc60000000010 */
[----:B------:R-:W3:Y:S01]  /*0450*/  LDG.E.64 R16, desc[UR6][R28.64] ;  /* 0x000000061c107981 */ /* 0x000ee2000c1e1b00 */
[----:B--2---:R-:W-:-:S03]  /*0460*/  IMAD.WIDE R24, R25, 0x8, R18 ;  /* 0x0000000819187825 */ /* 0x004fc600078e0212 */
[----:B------:R-:W2:Y:S04]  /*0470*/  LDG.E R27, desc[UR6][R14.64+-0x100] ;  /* 0xffff00060e1b7981 */ /* 0x000ea8000c1e1900 */
[----:B------:R-:W4:Y:S04]  /*0480*/  LDG.E.64 R24, desc[UR6][R24.64] ;  /* 0x0000000618187981 */ /* 0x000f28000c1e1b00 */
[----:B------:R-:W5:Y:S01]  /*0490*/  LDG.E R29, desc[UR6][R14.64+-0x80] ;  /* 0xffff80060e1d7981 */ /* 0x000f62000c1e1900 */
[----:B---3--:R-:W-:-:S03]  /*04a0*/  DFMA R16, R20, R16, R22 ;  /* 0x000000101410722b */ /* 0x008fc60000000016 */
[----:B------:R-:W4:Y:S04]  /*04b0*/  LDG.E.64 R22, desc[UR6][R12.64+-0x400] ;  /* 0xfffc00060c167981 */ /* 0x000f28000c1e1b00 */
[----:B------:R-:W3:Y:S01]  /*04c0*/  LDG.E R21, desc[UR6][R14.64+-0x180] ;  /* 0xfffe80060e157981 */ /* 0x000ee2000c1e1900 */
[----:B----4-:R-:W-:Y:S01]  /*04d0*/  DFMA R22, R22, R24, R16 ;  /* 0x000000181616722b */ /* 0x010fe20000000010 */
[--C-:B---3--:R-:W-:Y:S02]  /*04e0*/  IMAD.WIDE R24, R21, 0x8, R18.reuse ;  /* 0x0000000815187825 */ /* 0x108fe400078e0212 */
[----:B------:R-:W3:Y:S04]  /*04f0*/  LDG.E.64 R20, desc[UR6][R12.64+-0x300] ;  /* 0xfffd00060c147981 */ /* 0x000ee8000c1e1b00 */
[----:B------:R-:W3:Y:S01]  /*0500*/  LDG.E.64 R16, desc[UR6][R24.64] ;  /* 0x0000000618107981 */ /* 0x000ee2000c1e1b00 */
[----:B--2---:R-:W-:-:S06]  /*0510*/  IMAD.WIDE R26, R27, 0x8, R18 ;  /* 0x000000081b1a7825 */ /* 0x004fcc00078e0212 */
[----:B------:R-:W2:Y:S01]  /*0520*/  LDG.E.64 R26, desc[UR6][R26.64] ;  /* 0x000000061a1a7981 */ /* 0x000ea2000c1e1b00 */
[----:B-----5:R-:W-:-:S03]  /*0530*/  IMAD.WIDE R28, R29, 0x8, R18 ;  /* 0x000000081d1c7825 */ /* 0x020fc600078e0212 */
[----:B------:R-:W4:Y:S01]  /*0540*/  LDG.E R25, desc[UR6][R14.64] ;  /* 0x000000060e197981 */ /* 0x000f22000c1e1900 */
[----:B---3--:R-:W-:-:S03]  /*0550*/  DFMA R16, R20, R16, R22 ;  /* 0x000000101410722b */ /* 0x008fc60000000016 */
[----:B------:R-:W2:Y:S04]  /*0560*/  LDG.E.64 R22, desc[UR6][R12.64+-0x200] ;  /* 0xfffe00060c167981 */ /* 0x000ea8000c1e1b00 */
[----:B------:R-:W3:Y:S01]  /*0570*/  LDG.E.64 R20, desc[UR6][R12.64+-0x100] ;  /* 0xffff00060c147981 */ /* 0x000ee2000c1e1b00 */
[----:B--2---:R-:W-:-:S03]  /*0580*/  DFMA R22, R22, R26, R16 ;  /* 0x0000001a1616722b */ /* 0x004fc60000000010 */
[----:B------:R-:W3:Y:S01]  /*0590*/  LDG.E.64 R16, desc[UR6][R28.64] ;  /* 0x000000061c107981 */ /* 0x000ee2000c1e1b00 */
[----:B----4-:R-:W-:-:S03]  /*05a0*/  IMAD.WIDE R24, R25, 0x8, R18 ;  /* 0x0000000819187825 */ /* 0x010fc600078e0212 */
        /* <DEDUP_REMOVED lines=17> */
[----:B----4-:R-:W-:-:S03]  /*06c0*/  IMAD.WIDE R24, R25, 0x8, R18 ;  /* 0x0000000819187825 */ /* 0x010fc600078e0212 */
[----:B------:R-:W4:Y:S04]  /*06d0*/  LDG.E R29, desc[UR6][R14.64+0x380] ;  /* 0x000380060e1d7981 */ /* 0x000f28000c1e1900 */
[----:B------:R-:W5:Y:S01]  /*06e0*/  LDG.E.64 R24, desc[UR6][R24.64] ;  /* 0x0000000618187981 */ /* 0x000f62000c1e1b00 */
[----:B--2---:R-:W-:-:S03]  /*06f0*/  DFMA R16, R16, R26, R20 ;  /* 0x0000001a1010722b */ /* 0x004fc60000000014 */
[----:B------:R-:W3:Y:S04]  /*0700*/  LDG.E.64 R20, desc[UR6][R12.64+0x300] ;  /* 0x000300060c147981 */ /* 0x000ee8000c1e1b00 */
[----:B------:R-:W2:Y:S01]  /*0710*/  LDG.E R27, desc[UR6][R14.64+0x300] ;  /* 0x000300060e1b7981 */ /* 0x000ea2000c1e1900 */
[----:B---3--:R-:W-:-:S03]  /*0720*/  DFMA R16, R20, R22, R16 ;  /* 0x000000161410722b */ /* 0x008fc60000000010 */
[----:B------:R-:W3:Y:S04]  /*0730*/  LDG.E R21, desc[UR6][R14.64+0x280] ;  /* 0x000280060e157981 */ /* 0x000ee8000c1e1900 */
[----:B------:R-:W5:Y:S01]  /*0740*/  LDG.E.64 R22, desc[UR6][R12.64+0x400] ;  /* 0x000400060c167981 */ /* 0x000f62000c1e1b00 */
[--C-:B---3--:R-:W-:Y:S01]  /*0750*/  IMAD.WIDE R20, R21, 0x8, R18.reuse ;  /* 0x0000000815147825 */ /* 0x108fe200078e0212 */
[----:B-----5:R-:W-:Y:S02]  /*0760*/  DFMA R22, R22, R24, R16 ;  /* 0x000000181616722b */ /* 0x020fe40000000010 */
[----:B------:R-:W3:Y:S04]  /*0770*/  LDG.E.64 R16, desc[UR6][R12.64+0x500] ;  /* 0x000500060c107981 */ /* 0x000ee8000c1e1b00 */
[----:B------:R-:W3:Y:S01]  /*0780*/  LDG.E.64 R20, desc[UR6][R20.64] ;  /* 0x0000000614147981 */ /* 0x000ee2000c1e1b00 */
[----:B--2---:R-:W-:-:S04]  /*0790*/  IMAD.WIDE R26, R27, 0x8, R18 ;  /* 0x000000081b1a7825 */ /* 0x004fc800078e0212 */
[----:B----4-:R-:W-:Y:S02]  /*07a0*/  IMAD.WIDE R18, R29, 0x8, R18 ;  /* 0x000000081d127825 */ /* 0x010fe400078e0212 */
[----:B------:R-:W2:Y:S04]  /*07b0*/  LDG.E.64 R26, desc[UR6][R26.64] ;  /* 0x000000061a1a7981 */ /* 0x000ea8000c1e1b00 */
[----:B------:R-:W4:Y:S01]  /*07c0*/  LDG.E.64 R18, desc[UR6][R18.64] ;  /* 0x0000000612127981 */ /* 0x000f22000c1e1b00 */
[----:B---3--:R-:W-:-:S03]  /*07d0*/  DFMA R16, R16, R20, R22 ;  /* 0x000000141010722b */ /* 0x008fc60000000016 */
[----:B------:R-:W2:Y:S04]  /*07e0*/  LDG.E.64 R20, desc[UR6][R12.64+0x600] ;  /* 0x000600060c147981 */ /* 0x000ea8000c1e1b00 */
[----:B------:R-:W4:Y:S01]  /*07f0*/  LDG.E.64 R22, desc[UR6][R12.64+0x700] ;  /* 0x000700060c167981 */ /* 0x000f22000c1e1b00 */
[----:B------:R-:W-:-:S05]  /*0800*/  VIADD R5, R5, 0x10 ;  /* 0x0000001005057836 */ /* 0x000fca0000000000 */
[----:B------:R-:W-:Y:S02]  /*0810*/  ISETP.NE.AND P1, PT, R5, RZ, PT ;  /* 0x000000ff0500720c */ /* 0x000fe40003f25270 */
[----:B------:R-:W-:Y:S01]  /*0820*/  IADD3 R4, PT, PT, R4, 0x200, RZ ;  /* 0x0000020004047810 */ /* 0x000fe20007ffe0ff */
[----:B--2---:R-:W-:-:S08]  /*0830*/  DFMA R16, R20, R26, R16 ;  /* 0x0000001a1410722b */ /* 0x004fd00000000010 */
[----:B----4-:R-:W-:Y:S02]  /*0840*/  DFMA R16, R22, R18, R16 ;  /* 0x000000121610722b */ /* 0x010fe40000000010 */
[----:B------:R-:W-:Y:S09]  /*0850*/  @P1 BRA `(.L_x_9) ;  /* 0xfffffff800a41947 */ /* 0x000ff2000383ffff */
.L_x_8:
[----:B------:R-:W-:Y:S05]  /*0860*/  BSYNC.RECONVERGENT B1 ;  /* 0x0000000000017941 */ /* 0x000fea0003800200 */
.L_x_7:
[----:B------:R-:W-:Y:S04]  /*0870*/  BSSY.RECONVERGENT B1, `(.L_x_10) ;  /* 0x0000067000017945 */ /* 0x000fe80003800200 */
[----:B------:R-:W-:Y:S05]  /*0880*/  @!P0 BRA `(.L_x_11) ;  /* 0x0000000400948947 */ /* 0x000fea0003800000 */
[----:B------:R-:W-:Y:S01]  /*0890*/  ISETP.GE.U32.AND P0, PT, R7, 0x8, PT ;  /* 0x000000080700780c */ /* 0x000fe20003f06070 */
[----:B------:R-:W-:Y:S01]  /*08a0*/  BSSY.RECONVERGENT B2, `(.L_x_12) ;  /* 0x0000032000027945 */ /* 0x000fe20003800200 */
[----:B------:R-:W-:-:S04]  /*08b0*/  LOP3.LUT R5, R6, 0x7, RZ, 0xc0, !PT ;  /* 0x0000000706057812 */ /* 0x000fc800078ec0ff */
[----:B------:R-:W-:-:S07]  /*08c0*/  ISETP.NE.AND P1, PT, R5, RZ, PT ;  /* 0x000000ff0500720c */ /* 0x000fce0003f25270 */
[----:B------:R-:W-:Y:S06]  /*08d0*/  @!P0 BRA `(.L_x_13) ;  /* 0x0000000000b88947 */ /* 0x000fec0003800000 */
[----:B------:R-:W0:Y:S08]  /*08e0*/  LDC.64 R28, c[0x0][0x390] ;  /* 0x0000e400ff1c7b82 */ /* 0x000e300000000a00 */
[----:B------:R-:W1:Y:S08]  /*08f0*/  LDC.64 R8, c[0x0][0x398] ;  /* 0x0000e600ff087b82 */ /* 0x000e700000000a00 */
[----:B------:R-:W2:Y:S01]  /*0900*/  LDC.64 R10, c[0x0][0x3a0] ;  /* 0x0000e800ff0a7b82 */ /* 0x000ea20000000a00 */
[----:B0-----:R-:W-:-:S05]  /*0910*/  IMAD.WIDE R28, R4, 0x4, R28 ;  /* 0x00000004041c7825 */ /* 0x001fca00078e021c */
[----:B------:R-:W2:Y:S04]  /*0920*/  LDG.E R27, desc[UR6][R28.64] ;  /* 0x000000061c1b7981 */ /* 0x000ea8000c1e1900 */
[----:B------:R-:W3:Y:S01]  /*0930*/  LDG.E R25, desc[UR6][R28.64+0x80] ;  /* 0x000080061c197981 */ /* 0x000ee2000c1e1900 */
[----:B-1----:R-:W-:-:S03]  /*0940*/  IMAD.WIDE R8, R4, 0x8, R8 ;  /* 0x0000000804087825 */ /* 0x002fc600078e0208 */
[----:B------:R-:W4:Y:S04]  /*0950*/  LDG.E R23, desc[UR6][R28.64+0x100] ;  /* 0x000100061c177981 */ /* 0x000f28000c1e1900 */
[----:B------:R-:W5:Y:S04]  /*0960*/  LDG.E.64 R20, desc[UR6][R8.64] ;  /* 0x0000000608147981 */ /* 0x000f68000c1e1b00 */
[----:B------:R-:W4:Y:S04]  /*0970*/  LDG.E.64 R14, desc[UR6][R8.64+0x100] ;  /* 0x00010006080e7981 */ /* 0x000f28000c1e1b00 */
[----:B------:R-:W4:Y:S01]  /*0980*/  LDG.E R7, desc[UR6][R28.64+0x180] ;  /* 0x000180061c077981 */ /* 0x000f22000c1e1900 */
[----:B--2---:R-:W-:-:S05]  /*0990*/  IMAD.WIDE R26, R27, 0x8, R10 ;  /* 0x000000081b1a7825 */ /* 0x004fca00078e020a */
[----:B------:R-:W5:Y:S01]  /*09a0*/  LDG.E.64 R18, desc[UR6][R26.64] ;  /* 0x000000061a127981 */ /* 0x000f62000c1e1b00 */
[----:B---3--:R-:W-:-:S05]  /*09b0*/  IMAD.WIDE R24, R25, 0x8, R10 ;  /* 0x0000000819187825 */ /* 0x008fca00078e020a */
[----:B------:R-:W2:Y:S04]  /*09c0*/  LDG.E.64 R12, desc[UR6][R24.64] ;  /* 0x00000006180c7981 */ /* 0x000ea8000c1e1b00 */
[----:B------:R-:W3:Y:S04]  /*09d0*/  LDG.E R27, desc[UR6][R28.64+0x280] ;  /* 0x000280061c1b7981 */ /* 0x000ee8000c1e1900 */
[----:B------:R-:W3:Y:S01]  /*09e0*/  LDG.E R25, desc[UR6][R28.64+0x300] ;  /* 0x000300061c197981 */ /* 0x000ee2000c1e1900 */
[----:B-----5:R-:W-:Y:S01]  /*09f0*/  DFMA R16, R20, R18, R16 ;  /* 0x000000121410722b */ /* 0x020fe20000000010 */
[----:B----4-:R-:W-:-:S02]  /*0a00*/  IMAD.WIDE R20, R23, 0x8, R10 ;  /* 0x0000000817147825 */ /* 0x010fc400078e020a */
[----:B------:R-:W4:Y:S04]  /*0a10*/  LDG.E.64 R18, desc[UR6][R8.64+0x200] ;  /* 0x0002000608127981 */ /* 0x000f28000c1e1b00 */
[----:B------:R-:W5:Y:S01]  /*0a20*/  LDG.E R23, desc[UR6][R28.64+0x200] ;  /* 0x000200061c177981 */ /* 0x000f62000c1e1900 */
[----:B--2---:R-:W-:-:S03]  /*0a30*/  DFMA R14, R14, R12, R16 ;  /* 0x0000000c0e0e722b */ /* 0x004fc60000000010 */
[----:B------:R-:W4:Y:S01]  /*0a40*/  LDG.E.64 R20, desc[UR6][R20.64] ;  /* 0x0000000614147981 */ /* 0x000f22000c1e1b00 */
[----:B------:R-:W-:-:S03]  /*0a50*/  IMAD.WIDE R12, R7, 0x8, R10 ;  /* 0x00000008070c7825 */ /* 0x000fc600078e020a */
[----:B------:R-:W2:Y:S04]  /*0a60*/  LDG.E.64 R16, desc[UR6][R8.64+0x300] ;  /* 0x0003000608107981 */ /* 0x000ea8000c1e1b00 */
[----:B------:R-:W2:Y:S04]  /*0a70*/  LDG.E.64 R12, desc[UR6][R12.64] ;  /* 0x000000060c0c7981 */ /* 0x000ea8000c1e1b00 */
[----:B------:R-:W2:Y:S01]  /*0a80*/  LDG.E R7, desc[UR6][R28.64+0x380] ;  /* 0x000380061c077981 */ /* 0x000ea2000c1e1900 */
[----:B-----5:R-:W-:Y:S01]  /*0a90*/  IMAD.WIDE R22, R23, 0x8, R10 ;  /* 0x0000000817167825 */ /* 0x020fe200078e020a */
[----:B----4-:R-:W-:-:S02]  /*0aa0*/  DFMA R14, R18, R20, R14 ;  /* 0x00000014120e722b */ /* 0x010fc4000000000e */
[----:B------:R-:W4:Y:S01]  /*0ab0*/  LDG.E.64 R18, desc[UR6][R8.64+0x400] ;  /* 0x0004000608127981 */ /* 0x000f22000c1e1b00 */
[----:B---3--:R-:W-:-:S03]  /*0ac0*/  IMAD.WIDE R20, R27, 0x8, R10 ;  /* 0x000000081b147825 */ /* 0x008fc600078e020a */
[----:B------:R-:W4:Y:S02]  /*0ad0*/  LDG.E.64 R22, desc[UR6][R22.64] ;  /* 0x0000000616167981 */ /* 0x000f24000c1e1b00 */
[----:B--2---:R-:W-:Y:S02]  /*0ae0*/  DFMA R14, R16, R12, R14 ;  /* 0x0000000c100e722b */ /* 0x004fe4000000000e */
[----:B------:R-:W2:Y:S01]  /*0af0*/  LDG.E.64 R12, desc[UR6][R8.64+0x500] ;  /* 0x00050006080c7981 */ /* 0x000ea2000c1e1b00 */
[----:B------:R-:W-:-:S03]  /*0b00*/  IMAD.WIDE R16, R25, 0x8, R10 ;  /* 0x0000000819107825 */ /* 0x000fc600078e020a */
[----:B------:R-:W2:Y:S01]  /*0b10*/  LDG.E.64 R20, desc[UR6][R20.64] ;  /* 0x0000000614147981 */ /* 0x000ea2000c1e1b00 */
[----:B------:R-:W-:-:S03]  /*0b20*/  IMAD.WIDE R10, R7, 0x8, R10 ;  /* 0x00000008070a7825 */ /* 0x000fc600078e020a */
[----:B------:R-:W3:Y:S04]  /*0b30*/  LDG.E.64 R16, desc[UR6][R16.64] ;  /* 0x0000000610107981 */ /* 0x000ee8000c1e1b00 */
[----:B------:R-:W3:Y:S04]  /*0b40*/  LDG.E.64 R24, desc[UR6][R8.64+0x600] ;  /* 0x0006000608187981 */ /* 0x000ee8000c1e1b00 */
[----:B------:R-:W5:Y:S04]  /*0b50*/  LDG.E.64 R26, desc[UR6][R8.64+0x700] ;  /* 0x00070006081a7981 */ /* 0x000f68000c1e1b00 */
[----:B------:R-:W5:Y:S01]  /*0b60*/  LDG.E.64 R10, desc[UR6][R10.64] ;  /* 0x000000060a0a7981 */ /* 0x000f62000c1e1b00 */
[----:B------:R-:W-:Y:S01]  /*0b70*/  IADD3 R4, PT, PT, R4, 0x100, RZ ;  /* 0x0000010004047810 */ /* 0x000fe20007ffe0ff */
[----:B----4-:R-:W-:-:S08]  /*0b80*/  DFMA R14, R18, R22, R14 ;  /* 0x00000016120e722b */ /* 0x010fd0000000000e */
[----:B--2---:R-:W-:-:S08]  /*0b90*/  DFMA R12, R12, R20, R14 ;  /* 0x000000140c0c722b */ /* 0x004fd0000000000e */
[----:B---3--:R-:W-:-:S08]  /*0ba0*/  DFMA R12, R24, R16, R12 ;  /* 0x00000010180c722b */ /* 0x008fd0000000000c */
[----:B-----5:R-:W-:-:S11]  /*0bb0*/  DFMA R16, R26, R10, R12 ;  /* 0x0000000a1a10722b */ /* 0x020fd6000000000c */
.L_x_13:
[----:B------:R-:W-:Y:S05]  /*0bc0*/  BSYNC.RECONVERGENT B2 ;  /* 0x0000000000027941 */ /* 0x000fea0003800200 */
.L_x_12:
        /* <DEDUP_REMOVED lines=10> */
[----:B------:R-:W1:Y:S04]  /*0c70*/  LDG.E R19, desc[UR6][R6.64] ;  /* 0x0000000606137981 */ /* 0x000e68000c1e1900 */
[----:B------:R-:W3:Y:S04]  /*0c80*/  LDG.E R13, desc[UR6][R6.64+0x80] ;  /* 0x00008006060d7981 */ /* 0x000ee8000c1e1900 */
[----:B------:R-:W4:Y:S04]  /*0c90*/  LDG.E R9, desc[UR6][R6.64+0x100] ;  /* 0x0001000606097981 */ /* 0x000f28000c1e1900 */
[----:B------:R-:W5:Y:S01]  /*0ca0*/  LDG.E R5, desc[UR6][R6.64+0x180] ;  /* 0x0001800606057981 */ /* 0x000f62000c1e1900 */
[----:B--2---:R-:W-:-:S05]  /*0cb0*/  IMAD.WIDE R20, R4, 0x8, R20 ;  /* 0x0000000804147825 */ /* 0x004fca00078e0214 */
[----:B------:R-:W2:Y:S04]  /*0cc0*/  LDG.E.64 R14, desc[UR6][R20.64] ;  /* 0x00000006140e7981 */ /* 0x000ea8000c1e1b00 */
[----:B------:R-:W2:Y:S04]  /*0cd0*/  LDG.E.64 R10, desc[UR6][R20.64+0x100] ;  /* 0x00010006140a7981 */ /* 0x000ea8000c1e1b00 */
[----:B------:R-:W2:Y:S04]  /*0ce0*/  LDG.E.64 R6, desc[UR6][R20.64+0x200] ;  /* 0x0002000614067981 */ /* 0x000ea8000c1e1b00 */
[----:B------:R-:W2:Y:S01]  /*0cf0*/  LDG.E.64 R26, desc[UR6][R20.64+0x300] ;  /* 0x00030006141a7981 */ /* 0x000ea2000c1e1b00 */
[----:B-1----:R-:W-:-:S04]  /*0d00*/  IMAD.WIDE R18, R19, 0x8, R22 ;  /* 0x0000000813127825 */ /* 0x002fc800078e0216 */
[--C-:B---3--:R-:W-:Y:S02]  /*0d10*/  IMAD.WIDE R12, R13, 0x8, R22.reuse ;  /* 0x000000080d0c7825 */ /* 0x108fe400078e0216 */
[----:B------:R-:W2:Y:S02]  /*0d20*/  LDG.E.64 R18, desc[UR6][R18.64] ;  /* 0x0000000612127981 */ /* 0x000ea4000c1e1b00 */
[--C-:B----4-:R-:W-:Y:S02]  /*0d30*/  IMAD.WIDE R8, R9, 0x8, R22.reuse ;  /* 0x0000000809087825 */ /* 0x110fe400078e0216 */
[----:B------:R-:W3:Y:S02]  /*0d40*/  LDG.E.64 R12, desc[UR6][R12.64] ;  /* 0x000000060c0c7981 */ /* 0x000ee4000c1e1b00 */
[----:B-----5:R-:W-:Y:S02]  /*0d50*/  IMAD.WIDE R22, R5, 0x8, R22 ;  /* 0x0000000805167825 */ /* 0x020fe400078e0216 */
[----:B------:R-:W4:Y:S04]  /*0d60*/  LDG.E.64 R8, desc[UR6][R8.64] ;  /* 0x0000000608087981 */ /* 0x000f28000c1e1b00 */
[----:B------:R-:W5:Y:S01]  /*0d70*/  LDG.E.64 R22, desc[UR6][R22.64] ;  /* 0x0000000616167981 */ /* 0x000f62000c1e1b00 */
[----:B------:R-:W-:Y:S01]  /*0d80*/  VIADD R4, R4, 0x80 ;  /* 0x0000008004047836 */ /* 0x000fe20000000000 */
[----:B--2---:R-:W-:-:S08]  /*0d90*/  DFMA R14, R14, R18, R16 ;  /* 0x000000120e0e722b */ /* 0x004fd00000000010 */
[----:B---3--:R-:W-:-:S08]  /*0da0*/  DFMA R10, R10, R12, R14 ;  /* 0x0000000c0a0a722b */ /* 0x008fd0000000000e */
[----:B----4-:R-:W-:-:S08]  /*0db0*/  DFMA R6, R6, R8, R10 ;  /* 0x000000080606722b */ /* 0x010fd0000000000a */
[----:B-----5:R-:W-:-:S11]  /*0dc0*/  DFMA R16, R26, R22, R6 ;  /* 0x000000161a10722b */ /* 0x020fd60000000006 */
.L_x_15:
[----:B------:R-:W-:Y:S05]  /*0dd0*/  BSYNC.RECONVERGENT B2 ;  /* 0x0000000000027941 */ /* 0x000fea0003800200 */
.L_x_14:
[----:B------:R-:W-:Y:S05]  /*0de0*/  @!P1 BRA `(.L_x_11) ;  /* 0x00000000003c9947 */ /* 0x000fea0003800000 */
[----:B------:R-:W0:Y:S01]  /*0df0*/  LDC.64 R10, c[0x0][0x3a0] ;  /* 0x0000e800ff0a7b82 */ /* 0x000e220000000a00 */
[----:B------:R-:W-:-:S07]  /*0e00*/  IADD3 R24, PT, PT, -R24, RZ, RZ ;  /* 0x000000ff18187210 */ /* 0x000fce0007ffe1ff */
[----:B------:R-:W1:Y:S08]  /*0e10*/  LDC.64 R8, c[0x0][0x390] ;  /* 0x0000e400ff087b82 */ /* 0x000e700000000a00 */
[----:B------:R-:W2:Y:S02]  /*0e20*/  LDC.64 R6, c[0x0][0x398] ;  /* 0x0000e600ff067b82 */ /* 0x000ea40000000a00 */
.L_x_16:
[----:B-1----:R-:W-:-:S06]  /*0e30*/  IMAD.WIDE R12, R4, 0x4, R8 ;  /* 0x00000004040c7825 */ /* 0x002fcc00078e0208 */
[----:B------:R-:W0:Y:S01]  /*0e40*/  LDG.E R13, desc[UR6][R12.64] ;  /* 0x000000060c0d7981 */ /* 0x000e22000c1e1900 */
[----:B--2---:R-:W-:-:S06]  /*0e50*/  IMAD.WIDE R14, R4, 0x8, R6 ;  /* 0x00000008040e7825 */ /* 0x004fcc00078e0206 */
[----:B------:R-:W2:Y:S01]  /*0e60*/  LDG.E.64 R14, desc[UR6][R14.64] ;  /* 0x000000060e0e7981 */ /* 0x000ea2000c1e1b00 */
[----:B------:R-:W-:Y:S01]  /*0e70*/  IADD3 R24, PT, PT, R24, 0x1, RZ ;  /* 0x0000000118187810 */ /* 0x000fe20007ffe0ff */
[----:B0-----:R-:W-:-:S06]  /*0e80*/  IMAD.WIDE R18, R13, 0x8, R10 ;  /* 0x000000080d127825 */ /* 0x001fcc00078e020a */
[----:B------:R-:W2:Y:S01]  /*0e90*/  LDG.E.64 R18, desc[UR6][R18.64] ;  /* 0x0000000612127981 */ /* 0x000ea2000c1e1b00 */
[----:B------:R-:W-:Y:S02]  /*0ea0*/  ISETP.NE.AND P0, PT, R24, RZ, PT ;  /* 0x000000ff1800720c */ /* 0x000fe40003f05270 */
[----:B------:R-:W-:Y:S01]  /*0eb0*/  IADD3 R4, PT, PT, R4, 0x20, RZ ;  /* 0x0000002004047810 */ /* 0x000fe20007ffe0ff */
[----:B--2---:R-:W-:-:S10]  /*0ec0*/  DFMA R16, R14, R18, R16 ;  /* 0x000000120e10722b */ /* 0x004fd40000000010 */
[----:B------:R-:W-:Y:S05]  /*0ed0*/  @P0 BRA `(.L_x_16) ;  /* 0xfffffffc00d40947 */ /* 0x000fea000383ffff */
.L_x_11:
[----:B------:R-:W-:Y:S05]  /*0ee0*/  BSYNC.RECONVERGENT B1 ;  /* 0x0000000000017941 */ /* 0x000fea0003800200 */
.L_x_10:
[----:B------:R0:W-:Y:S02]  /*0ef0*/  STS.64 [R2], R16 ;  /* 0x0000001002007388 */ /* 0x0001e40000000a00 */
.L_x_6:
[----:B------:R-:W-:Y:S05]  /*0f00*/  BSYNC.RECONVERGENT B0 ;  /* 0x0000000000007941 */ /* 0x000fea0003800200 */
.L_x_5:
[----:B------:R-:W-:-:S13]  /*0f10*/  ISETP.GT.U32.AND P0, PT, R3, 0xf, PT ;  /* 0x0000000f0300780c */ /* 0x000fda0003f04070 */
[----:B------:R-:W-:Y:S05]  /*0f20*/  @P0 EXIT ;  /* 0x000000000000094d */ /* 0x000fea0003800000 */
[----:B------:R-:W0:Y:S01]  /*0f30*/  LDS.64 R4, [R2+0x80] ;  /* 0x0000800002047984 */ /* 0x000e220000000a00 */
[----:B------:R-:W-:Y:S01]  /*0f40*/  ISETP.GT.U32.AND P0, PT, R3, 0x7, PT ;  /* 0x000000070300780c */ /* 0x000fe20003f04070 */
[----:B0-----:R-:W-:-:S07]  /*0f50*/  DADD R16, R4, R16 ;  /* 0x0000000004107229 */ /* 0x001fce0000000010 */
[----:B------:R0:W-:Y:S05]  /*0f60*/  STS.64 [R2], R16 ;  /* 0x0000001002007388 */ /* 0x0001ea0000000a00 */
        /* <DEDUP_REMOVED lines=12> */
[----:B------:R-:W-:Y:S01]  /*1030*/  ISETP.NE.AND P0, PT, R3, RZ, PT ;  /* 0x000000ff0300720c */ /* 0x000fe20003f05270 */
[----:B0-----:R-:W-:-:S07]  /*1040*/  DADD R16, R16, R4 ;  /* 0x0000000010107229 */ /* 0x001fce0000000004 */
[----:B------:R0:W-:Y:S05]  /*1050*/  STS.64 [R2], R16 ;  /* 0x0000001002007388 */ /* 0x0001ea0000000a00 */
[----:B------:R-:W-:Y:S05]  /*1060*/  @P0 EXIT ;  /* 0x000000000000094d */ /* 0x000fea0003800000 */
[----:B------:R-:W1:Y:S01]  /*1070*/  LDS.64 R4, [R2+0x8] ;  /* 0x0000080002047984 */ /* 0x000e620000000a00 */
[----:B------:R-:W2:Y:S02]  /*1080*/  LDC.64 R6, c[0x0][0x3a8] ;  /* 0x0000ea00ff067b82 */ /* 0x000ea40000000a00 */
[----:B--2---:R-:W-:Y:S01]  /*1090*/  IMAD.WIDE R6, R0, 0x8, R6 ;  /* 0x0000000800067825 */ /* 0x004fe200078e0206 */
[----:B-1----:R-:W-:-:S07]  /*10a0*/  DADD R4, R16, R4 ;  /* 0x0000000010047229 */ /* 0x002fce0000000004 */
[----:B------:R-:W-:Y:S04]  /*10b0*/  STS.64 [R2], R4 ;  /* 0x0000000402007388 */ /* 0x000fe80000000a00 */
[----:B------:R-:W-:Y:S01]  /*10c0*/  STG.E.64 desc[UR6][R6.64], R4 ;  /* 0x0000000406007986 */ /* 0x000fe2000c101b06 */
[----:B------:R-:W-:Y:S05]  /*10d0*/  EXIT ;  /* 0x000000000000794d */ /* 0x000fea0003800000 */
.L_x_17:
        /* <DEDUP_REMOVED lines=10> */
.L_x_30:


//--------------------- .text._Z17matMultCSR_scalariPKiS0_PKdS2_Pd --------------------------
	.section	.text._Z17matMultCSR_scalariPKiS0_PKdS2_Pd,"ax",@progbits
	.align	128
        .global         _Z17matMultCSR_scalariPKiS0_PKdS2_Pd
        .type           _Z17matMultCSR_scalariPKiS0_PKdS2_Pd,@function
        .size           _Z17matMultCSR_scalariPKiS0_PKdS2_Pd,(.L_x_31 - _Z17matMultCSR_scalariPKiS0_PKdS2_Pd)
        .other          _Z17matMultCSR_scalariPKiS0_PKdS2_Pd,@"STO_CUDA_ENTRY STV_DEFAULT"
_Z17matMultCSR_scalariPKiS0_PKdS2_Pd:
.text._Z17matMultCSR_scalariPKiS0_PKdS2_Pd:
[----:B------:R-:W-:Y:S01]  /*0000*/  LDC R1, c[0x0][0x37c] ;  /* 0x0000df00ff017b82 */ /* 0x000fe20000000800 */
[----:B------:R-:W0:Y:S01]  /*0010*/  S2R R0, SR_CTAID.X ;  /* 0x0000000000007919 */ /* 0x000e220000002500 */
[----:B------:R-:W0:Y:S01]  /*0020*/  LDCU UR4, c[0x0][0x360] ;  /* 0x00006c00ff0477ac */ /* 0x000e220008000800 */
[----:B------:R-:W0:Y:S01]  /*0030*/  S2R R3, SR_TID.X ;  /* 0x0000000000037919 */ /* 0x000e220000002100 */
[----:B------:R-:W1:Y:S01]  /*0040*/  LDCU UR5, c[0x0][0x380] ;  /* 0x00007000ff0577ac */ /* 0x000e620008000800 */
[----:B0-----:R-:W-:-:S05]  /*0050*/  IMAD R0, R0, UR4, R3 ;  /* 0x0000000400007c24 */ /* 0x001fca000f8e0203 */
[----:B-1----:R-:W-:-:S13]  /*0060*/  ISETP.GE.AND P0, PT, R0, UR5, PT ;  /* 0x0000000500007c0c */ /* 0x002fda000bf06270 */
[----:B------:R-:W-:Y:S05]  /*0070*/  @P0 EXIT ;  /* 0x000000000000094d */ /* 0x000fea0003800000 */
[----:B------:R-:W0:Y:S01]  /*0080*/  LDC.64 R2, c[0x0][0x388] ;  /* 0x0000e200ff027b82 */ /* 0x000e220000000a00 */
[----:B------:R-:W1:Y:S01]  /*0090*/  LDCU.64 UR4, c[0x0][0x358] ;  /* 0x00006b00ff0477ac */ /* 0x000e620008000a00 */
[----:B0-----:R-:W-:-:S05]  /*00a0*/  IMAD.WIDE R2, R0, 0x4, R2 ;  /* 0x0000000400027825 */ /* 0x001fca00078e0202 */
[----:B-1----:R-:W2:Y:S04]  /*00b0*/  LDG.E R4, desc[UR4][R2.64] ;  /* 0x0000000402047981 */ /* 0x002ea8000c1e1900 */
[----:B------:R-:W2:Y:S01]  /*00c0*/  LDG.E R5, desc[UR4][R2.64+0x4] ;  /* 0x0000040402057981 */ /* 0x000ea2000c1e1900 */
[----:B------:R-:W-:Y:S01]  /*00d0*/  BSSY.RECONVERGENT B0, `(.L_x_18) ;  /* 0x00000d4000007945 */ /* 0x000fe20003800200 */
[----:B------:R-:W-:Y:S02]  /*00e0*/  CS2R R26, SRZ ;  /* 0x00000000001a7805 */ /* 0x000fe4000001ff00 */
[----:B--2---:R-:W-:-:S13]  /*00f0*/  ISETP.GE.AND P0, PT, R4, R5, PT ;  /* 0x000000050400720c */ /* 0x004fda0003f06270 */
[----:B------:R-:W-:Y:S05]  /*0100*/  @P0 BRA `(.L_x_19) ;  /* 0x0000000c00400947 */ /* 0x000fea0003800000 */
[----:B------:R-:W-:Y:S01]  /*0110*/  MOV R2, R4 ;  /* 0x0000000400027202 */ /* 0x000fe20000000f00 */
[----:B------:R-:W-:Y:S01]  /*0120*/  BSSY.RECONVERGENT B1, `(.L_x_20) ;  /* 0x0000068000017945 */ /* 0x000fe20003800200 */
[----:B------:R-:W-:Y:S02]  /*0130*/  CS2R R26, SRZ ;  /* 0x00000000001a7805 */ /* 0x000fe4000001ff00 */
[CC--:B------:R-:W-:Y:S02]  /*0140*/  IADD3 R3, PT, PT, -R5.reuse, R2.reuse, RZ ;  /* 0x0000000205037210 */ /* 0x0c0fe40007ffe1ff */
[----:B------:R-:W-:Y:S02]  /*0150*/  IADD3 R4, PT, PT, R5, -R2, RZ ;  /* 0x8000000205047210 */ /* 0x000fe40007ffe0ff */
[----:B------:R-:W-:Y:S02]  /*0160*/  ISETP.GT.U32.AND P1, PT, R3, -0x10, PT ;  /* 0xfffffff00300780c */ /* 0x000fe40003f24070 */
[----:B------:R-:W-:-:S04]  /*0170*/  LOP3.LUT R5, R4, 0xf, RZ, 0xc0, !PT ;  /* 0x0000000f04057812 */ /* 0x000fc800078ec0ff */
[----:B------:R-:W-:-:S07]  /*0180*/  ISETP.NE.AND P0, PT, R5, RZ, PT ;  /* 0x000000ff0500720c */ /* 0x000fce0003f05270 */
[----:B------:R-:W-:Y:S06]  /*0190*/  @P1 BRA `(.L_x_21) ;  /* 0x0000000400801947 */ /* 0x000fec0003800000 */
        /* <DEDUP_REMOVED lines=9> */
.L_x_22:
[C---:B------:R-:W-:Y:S01]  /*0230*/  IMAD.WIDE R28, R2.reuse, 0x4, R6 ;  /* 0x00000004021c7825 */ /* 0x040fe200078e0206 */
[----:B------:R-:W0:Y:S04]  /*0240*/  LDC.64 R12, c[0x0][0x3a0] ;  /* 0x0000e800ff0c7b82 */ /* 0x000e280000000a00 */
[----:B------:R-:W0:Y:S01]  /*0250*/  LDG.E R15, desc[UR4][R28.64+-0x20] ;  /* 0xffffe0041c0f7981 */ /* 0x000e22000c1e1900 */
[----:B------:R-:W-:-:S03]  /*0260*/  IMAD.WIDE R10, R2, 0x8, R8 ;  /* 0x00000008020a7825 */ /* 0x000fc600078e0208 */
[----:B------:R-:W2:Y:S04]  /*0270*/  LDG.E R25, desc[UR4][R28.64+-0x1c] ;  /* 0xffffe4041c197981 */ /* 0x000ea8000c1e1900 */
[----:B------:R-:W3:Y:S04]  /*0280*/  LDG.E.64 R16, desc[UR4][R10.64+-0x40] ;  /* 0xffffc0040a107981 */ /* 0x000ee8000c1e1b00 */
[----:B------:R-:W4:Y:S04]  /*0290*/  LDG.E R19, desc[UR4][R28.64+-0x18] ;  /* 0xffffe8041c137981 */ /* 0x000f28000c1e1900 */
[----:B------:R-:W5:Y:S04]  /*02a0*/  LDG.E.64 R22, desc[UR4][R10.64+-0x38] ;  /* 0xffffc8040a167981 */ /* 0x000f68000c1e1b00 */
[----:B------:R-:W5:Y:S01]  /*02b0*/  LDG.E.64 R20, desc[UR4][R10.64+-0x30] ;  /* 0xffffd0040a147981 */ /* 0x000f62000c1e1b00 */
[----:B0-----:R-:W-:-:S06]  /*02c0*/  IMAD.WIDE R14, R15, 0x8, R12 ;  /* 0x000000080f0e7825 */ /* 0x001fcc00078e020c */
[----:B------:R-:W3:Y:S01]  /*02d0*/  LDG.E.64 R14, desc[UR4][R14.64] ;  /* 0x000000040e0e7981 */ /* 0x000ee2000c1e1b00 */
[----:B--2---:R-:W-:-:S04]  /*02e0*/  IMAD.WIDE R24, R25, 0x8, R12 ;  /* 0x0000000819187825 */ /* 0x004fc800078e020c */
[----:B----4-:R-:W-:-:S06]  /*02f0*/  IMAD.WIDE R18, R19, 0x8, R12 ;  /* 0x0000000813127825 */ /* 0x010fcc00078e020c */
[----:B------:R-:W2:Y:S01]  /*0300*/  LDG.E.64 R18, desc[UR4][R18.64] ;  /* 0x0000000412127981 */ /* 0x000ea2000c1e1b00 */
[----:B---3--:R-:W-:-:S03]  /*0310*/  DFMA R26, R16, R14, R26 ;  /* 0x0000000e101a722b */ /* 0x008fc6000000001a */
[----:B------:R-:W5:Y:S04]  /*0320*/  LDG.E.64 R14, desc[UR4][R24.64] ;  /* 0x00000004180e7981 */ /* 0x000f68000c1e1b00 */
[----:B------:R-:W3:Y:S04]  /*0330*/  LDG.E R17, desc[UR4][R28.64+-0x14] ;  /* 0xffffec041c117981 */ /* 0x000ee8000c1e1900 */
[----:B------:R-:W4:Y:S01]  /*0340*/  LDG.E R25, desc[UR4][R28.64+-0xc] ;  /* 0xfffff4041c197981 */ /* 0x000f22000c1e1900 */
[----:B-----5:R-:W-:-:S03]  /*0350*/  DFMA R22, R22, R14, R26 ;  /* 0x0000000e1616722b */ /* 0x020fc6000000001a */
[----:B------:R-:W5:Y:S01]  /*0360*/  LDG.E R15, desc[UR4][R28.64+-0x10] ;  /* 0xfffff0041c0f7981 */ /* 0x000f62000c1e1900 */
[----:B---3--:R-:W-:-:S03]  /*0370*/  IMAD.WIDE R16, R17, 0x8, R12 ;  /* 0x0000000811107825 */ /* 0x008fc600078e020c */
[----:B------:R-:W3:Y:S01]  /*0380*/  LDG.E R27, desc[UR4][R28.64+-0x8] ;  /* 0xfffff8041c1b7981 */ /* 0x000ee2000c1e1900 */
[----:B--2---:R-:W-:-:S03]  /*0390*/  DFMA R18, R20, R18, R22 ;  /* 0x000000121412722b */ /* 0x004fc60000000016 */
[----:B------:R-:W2:Y:S04]  /*03a0*/  LDG.E.64 R22, desc[UR4][R10.64+-0x28] ;  /* 0xffffd8040a167981 */ /* 0x000ea8000c1e1b00 */
[----:B------:R-:W2:Y:S01]  /*03b0*/  LDG.E.64 R16, desc[UR4][R16.64] ;  /* 0x0000000410107981 */ /* 0x000ea2000c1e1b00 */
[----:B----4-:R-:W-:-:S05]  /*03c0*/  IMAD.WIDE R24, R25, 0x8, R12 ;  /* 0x0000000819187825 */ /* 0x010fca00078e020c */
[----:B------:R-:W4:Y:S04]  /*03d0*/  LDG.E.64 R20, desc[UR4][R24.64] ;  /* 0x0000000418147981 */ /* 0x000f28000c1e1b00 */
[----:B------:R-:W4:Y:S01]  /*03e0*/  LDG.E R25, desc[UR4][R28.64+0x4] ;  /* 0x000004041c197981 */ /* 0x000f22000c1e1900 */
[----:B-----5:R-:W-:-:S06]  /*03f0*/  IMAD.WIDE R14, R15, 0x8, R12 ;  /* 0x000000080f0e7825 */ /* 0x020fcc00078e020c */
[----:B------:R-:W5:Y:S01]  /*0400*/  LDG.E.64 R14, desc[UR4][R14.64] ;  /* 0x000000040e0e7981 */ /* 0x000f62000c1e1b00 */
[----:B--2---:R-:W-:-:S03]  /*0410*/  DFMA R22, R22, R16, R18 ;  /* 0x000000101616722b */ /* 0x004fc60000000012 */
[----:B------:R-:W5:Y:S04]  /*0420*/  LDG.E.64 R18, desc[UR4][R10.64+-0x20] ;  /* 0xffffe0040a127981 */ /* 0x000f68000c1e1b00 */
[----:B------:R-:W4:Y:S01]  /*0430*/  LDG.E.64 R16, desc[UR4][R10.64+-0x18] ;  /* 0xffffe8040a107981 */ /* 0x000f22000c1e1b00 */
[----:B---3--:R-:W-:Y:S01]  /*0440*/  IMAD.WIDE R26, R27, 0x8, R12 ;  /* 0x000000081b1a7825 */ /* 0x008fe200078e020c */
[----:B-----5:R-:W-:Y:S02]  /*0450*/  DFMA R18, R18, R14, R22 ;  /* 0x0000000e1212722b */ /* 0x020fe40000000016 */
[----:B------:R-:W2:Y:S04]  /*0460*/  LDG.E R15, desc[UR4][R28.64+-0x4] ;  /* 0xfffffc041c0f7981 */ /* 0x000ea8000c1e1900 */
[----:B------:R-:W3:Y:S02]  /*0470*/  LDG.E.64 R22, desc[UR4][R10.64+-0x10] ;  /* 0xfffff0040a167981 */ /* 0x000ee4000c1e1b00 */
[----:B----4-:R-:W-:-:S02]  /*0480*/  DFMA R20, R16, R20, R18 ;  /* 0x000000141014722b */ /* 0x010fc40000000012 */
[----:B------:R-:W3:Y:S04]  /*0490*/  LDG.E.64 R16, desc[UR4][R26.64] ;  /* 0x000000041a107981 */ /* 0x000ee8000c1e1b00 */
[----:B------:R-:W4:Y:S04]  /*04a0*/  LDG.E R19, desc[UR4][R28.64] ;  /* 0x000000041c137981 */ /* 0x000f28000c1e1900 */
[----:B------:R-:W5:Y:S01]  /*04b0*/  LDG.E R27, desc[UR4][R28.64+0x8] ;  /* 0x000008041c1b7981 */ /* 0x000f62000c1e1900 */
[----:B--2---:R-:W-:Y:S01]  /*04c0*/  IMAD.WIDE R14, R15, 0x8, R12 ;  /* 0x000000080f0e7825 */ /* 0x004fe200078e020c */
[----:B---3--:R-:W-:-:S02]  /*04d0*/  DFMA R22, R22, R16, R20 ;  /* 0x000000101616722b */ /* 0x008fc40000000014 */
[----:B------:R-:W2:Y:S04]  /*04e0*/  LDG.E.64 R20, desc[UR4][R10.64+-0x8] ;  /* 0xfffff8040a147981 */ /* 0x000ea8000c1e1b00 */
[----:B------:R-:W2:Y:S01]  /*04f0*/  LDG.E.64 R16, desc[UR4][R14.64] ;  /* 0x000000040e107981 */ /* 0x000ea2000c1e1b00 */
[----:B----4-:R-:W-:-:S06]  /*0500*/  IMAD.WIDE R18, R19, 0x8, R12 ;  /* 0x0000000813127825 */ /* 0x010fcc00078e020c */
[----:B------:R-:W3:Y:S04]  /*0510*/  LDG.E.64 R18, desc[UR4][R18.64] ;  /* 0x0000000412127981 */ /* 0x000ee8000c1e1b00 */
[----:B------:R-:W3:Y:S01]  /*0520*/  LDG.E.64 R14, desc[UR4][R10.64] ;  /* 0x000000040a0e7981 */ /* 0x000ee2000c1e1b00 */
[----:B--2---:R-:W-:Y:S01]  /*0530*/  DFMA R20, R20, R16, R22 ;  /* 0x000000101414722b */ /* 0x004fe20000000016 */
[--C-:B------:R-:W-:Y:S02]  /*0540*/  IMAD.WIDE R16, R25, 0x8, R12.reuse ;  /* 0x0000000819107825 */ /* 0x100fe400078e020c */
[----:B------:R-:W2:Y:S02]  /*0550*/  LDG.E.64 R22, desc[UR4][R10.64+0x18] ;  /* 0x000018040a167981 */ /* 0x000ea4000c1e1b00 */
[----:B-----5:R-:W-:-:S02]  /*0560*/  IMAD.WIDE R26, R27, 0x8, R12 ;  /* 0x000000081b1a7825 */ /* 0x020fc400078e020c */
[----:B------:R-:W4:Y:S01]  /*0570*/  LDG.E R25, desc[UR4][R28.64+0x10] ;  /* 0x000010041c197981 */ /* 0x000f22000c1e1900 */
[----:B---3--:R-:W-:-:S03]  /*0580*/  DFMA R18, R14, R18, R20 ;  /* 0x000000120e12722b */ /* 0x008fc60000000014 */
[----:B------:R-:W3:Y:S04]  /*0590*/  LDG.E.64 R16, desc[UR4][R16.64] ;  /* 0x0000000410107981 */ /* 0x000ee8000c1e1b00 */
[----:B------:R-:W3:Y:S04]  /*05a0*/  LDG.E.64 R20, desc[UR4][R10.64+0x8] ;  /* 0x000008040a147981 */ /* 0x000ee8000c1e1b00 */
[----:B------:R-:W5:Y:S01]  /*05b0*/  LDG.E R15, desc[UR4][R28.64+0xc] ;  /* 0x00000c041c0f7981 */ /* 0x000f62000c1e1900 */
[----:B---3--:R-:W-:-:S03]  /*05c0*/  DFMA R20, R20, R16, R18 ;  /* 0x000000101414722b */ /* 0x008fc60000000012 */
[----:B------:R-:W3:Y:S01]  /*05d0*/  LDG.E.64 R18, desc[UR4][R10.64+0x10] ;  /* 0x000010040a127981 */ /* 0x000ee2000c1e1b00 */
[----:B-----5:R-:W-:-:S03]  /*05e0*/  IMAD.WIDE R14, R15, 0x8, R12 ;  /* 0x000000080f0e7825 */ /* 0x020fc600078e020c */
[----:B------:R-:W3:Y:S04]  /*05f0*/  LDG.E.64 R16, desc[UR4][R26.64] ;  /* 0x000000041a107981 */ /* 0x000ee8000c1e1b00 */
[----:B------:R-:W2:Y:S04]  /*0600*/  LDG.E.64 R14, desc[UR4][R14.64] ;  /* 0x000000040e0e7981 */ /* 0x000ea8000c1e1b00 */
[----:B------:R-:W5:Y:S01]  /*0610*/  LDG.E R27, desc[UR4][R28.64+0x18] ;  /* 0x000018041c1b7981 */ /* 0x000f62000c1e1900 */
[----:B---3--:R-:W-:-:S03]  /*0620*/  DFMA R18, R18, R16, R20 ;  /* 0x000000101212722b */ /* 0x008fc60000000014 */
[----:B------:R-:W3:Y:S01]  /*0630*/  LDG.E R21, desc[UR4][R28.64+0x14] ;  /* 0x000014041c157981 */ /* 0x000ee2000c1e1900 */
[----:B----4-:R-:W-:-:S03]  /*0640*/  IMAD.WIDE R16, R25, 0x8, R12 ;  /* 0x0000000819107825 */ /* 0x010fc600078e020c */
[----:B------:R-:W4:Y:S01]  /*0650*/  LDG.E R25, desc[UR4][R28.64+0x1c] ;  /* 0x00001c041c197981 */ /* 0x000f22000c1e1900 */
[----:B--2---:R-:W-:-:S03]  /*0660*/  DFMA R22, R22, R14, R18 ;  /* 0x0000000e1616722b */ /* 0x004fc60000000012 */
[----:B------:R-:W2:Y:S04]  /*0670*/  LDG.E.64 R14, desc[UR4][R10.64+0x20] ;  /* 0x000020040a0e7981 */ /* 0x000ea8000c1e1b00 */
[----:B------:R-:W2:Y:S04]  /*0680*/  LDG.E.64 R16, desc[UR4][R16.64] ;  /* 0x0000000410107981 */ /* 0x000ea8000c1e1b00 */
[----:B------:R-:W4:Y:S01]  /*0690*/  LDG.E.64 R18, desc[UR4][R10.64+0x28] ;  /* 0x000028040a127981 */ /* 0x000f22000c1e1b00 */
[----:B---3--:R-:W-:-:S06]  /*06a0*/  IMAD.WIDE R20, R21, 0x8, R12 ;  /* 0x0000000815147825 */ /* 0x008fcc00078e020c */
[----:B------:R-:W3:Y:S01]  /*06b0*/  LDG.E.64 R20, desc[UR4][R20.64] ;  /* 0x0000000414147981 */ /* 0x000ee2000c1e1b00 */
[----:B--2---:R-:W-:Y:S01]  /*06c0*/  DFMA R14, R14, R16, R22 ;  /* 0x000000100e0e722b */ /* 0x004fe20000000016 */
[--C-:B-----5:R-:W-:Y:S02]  /*06d0*/  IMAD.WIDE R22, R27, 0x8, R12.reuse ;  /* 0x000000081b167825 */ /* 0x120fe400078e020c */
[----:B------:R-:W2:Y:S02]  /*06e0*/  LDG.E.64 R16, desc[UR4][R10.64+0x30] ;  /* 0x000030040a107981 */ /* 0x000ea4000c1e1b00 */
[----:B----4-:R-:W-:Y:S02]  /*06f0*/  IMAD.WIDE R12, R25, 0x8, R12 ;  /* 0x00000008190c7825 */ /* 0x010fe400078e020c */
[----:B------:R-:W4:Y:S04]  /*0700*/  LDG.E.64 R26, desc[UR4][R10.64+0x38] ;  /* 0x000038040a1a7981 */ /* 0x000f28000c1e1b00 */
[----:B------:R-:W2:Y:S04]  /*0710*/  LDG.E.64 R22, desc[UR4][R22.64] ;  /* 0x0000000416167981 */ /* 0x000ea8000c1e1b00 */
[----:B------:R-:W4:Y:S01]  /*0720*/  LDG.E.64 R12, desc[UR4][R12.64] ;  /* 0x000000040c0c7981 */ /* 0x000f22000c1e1b00 */
[----:B------:R-:W-:-:S04]  /*0730*/  IADD3 R3, PT, PT, R3, 0x10, RZ ;  /* 0x0000001003037810 */ /* 0x000fc80007ffe0ff */
[----:B------:R-:W-:Y:S02]  /*0740*/  ISETP.NE.AND P1, PT, R3, RZ, PT ;  /* 0x000000ff0300720c */ /* 0x000fe40003f25270 */
[----:B------:R-:W-:Y:S01]  /*0750*/  IADD3 R2, PT, PT, R2, 0x10, RZ ;  /* 0x0000001002027810 */ /* 0x000fe20007ffe0ff */
[----:B---3--:R-:W-:-:S08]  /*0760*/  DFMA R14, R18, R20, R14 ;  /* 0x00000014120e722b */ /* 0x008fd0000000000e */
[----:B--2---:R-:W-:-:S08]  /*0770*/  DFMA R14, R16, R22, R14 ;  /* 0x00000016100e722b */ /* 0x004fd0000000000e */
[----:B----4-:R-:W-:Y:S01]  /*0780*/  DFMA R26, R26, R12, R14 ;  /* 0x0000000c1a1a722b */ /* 0x010fe2000000000e */
[----:B------:R-:W-:Y:S10]  /*0790*/  @P1 BRA `(.L_x_22) ;  /* 0xfffffff800a41947 */ /* 0x000ff4000383ffff */
.L_x_21:
[----:B------:R-:W-:Y:S05]  /*07a0*/  BSYNC.RECONVERGENT B1 ;  /* 0x0000000000017941 */ /* 0x000fea0003800200 */
.L_x_20:
        /* <DEDUP_REMOVED lines=15> */
[----:B------:R-:W5:Y:S04]  /*08a0*/  LDG.E R11, desc[UR4][R28.64+0xc] ;  /* 0x00000c041c0b7981 */ /* 0x000f68000c1e1900 */
[----:B------:R-:W5:Y:S04]  /*08b0*/  LDG.E.64 R12, desc[UR4][R6.64+0x8] ;  /* 0x00000804060c7981 */ /* 0x000f68000c1e1b00 */
[----:B------:R-:W5:Y:S04]  /*08c0*/  LDG.E R15, desc[UR4][R28.64+0x10] ;  /* 0x000010041c0f7981 */ /* 0x000f68000c1e1900 */
[----:B------:R-:W5:Y:S01]  /*08d0*/  LDG.E R5, desc[UR4][R28.64+0x1c] ;  /* 0x00001c041c057981 */ /* 0x000f62000c1e1900 */
[----:B--2---:R-:W-:-:S05]  /*08e0*/  IMAD.WIDE R24, R25, 0x8, R8 ;  /* 0x0000000819187825 */ /* 0x004fca00078e0208 */
[----:B------:R-:W2:Y:S01]  /*08f0*/  LDG.E.64 R18, desc[UR4][R24.64] ;  /* 0x0000000418127981 */ /* 0x000ea2000c1e1b00 */
[----:B---3--:R-:W-:-:S06]  /*0900*/  IMAD.WIDE R22, R23, 0x8, R8 ;  /* 0x0000000817167825 */ /* 0x008fcc00078e0208 */
[----:B------:R-:W3:Y:S01]  /*0910*/  LDG.E.64 R22, desc[UR4][R22.64] ;  /* 0x0000000416167981 */ /* 0x000ee2000c1e1b00 */
[----:B----4-:R-:W-:-:S03]  /*0920*/  IMAD.WIDE R20, R21, 0x8, R8 ;  /* 0x0000000815147825 */ /* 0x010fc600078e0208 */
[----:B------:R-:W4:Y:S04]  /*0930*/  LDG.E R25, desc[UR4][R28.64+0x18] ;  /* 0x000018041c197981 */ /* 0x000f28000c1e1900 */
[----:B------:R-:W4:Y:S01]  /*0940*/  LDG.E.64 R20, desc[UR4][R20.64] ;  /* 0x0000000414147981 */ /* 0x000f22000c1e1b00 */
[----:B-----5:R-:W-:-:S06]  /*0950*/  IMAD.WIDE R10, R11, 0x8, R8 ;  /* 0x000000080b0a7825 */ /* 0x020fcc00078e0208 */
[----:B------:R-:W5:Y:S01]  /*0960*/  LDG.E.64 R10, desc[UR4][R10.64] ;  /* 0x000000040a0a7981 */ /* 0x000f62000c1e1b00 */
[----:B--2---:R-:W-:-:S03]  /*0970*/  DFMA R16, R16, R18, R26 ;  /* 0x000000121010722b */ /* 0x004fc6000000001a */
[----:B------:R-:W2:Y:S04]  /*0980*/  LDG.E.64 R18, desc[UR4][R6.64+0x10] ;  /* 0x0000100406127981 */ /* 0x000ea8000c1e1b00 */
[----:B------:R-:W5:Y:S01]  /*0990*/  LDG.E R27, desc[UR4][R28.64+0x14] ;  /* 0x000014041c1b7981 */ /* 0x000f62000c1e1900 */
[----:B---3--:R-:W-:-:S03]  /*09a0*/  DFMA R22, R12, R22, R16 ;  /* 0x000000160c16722b */ /* 0x008fc60000000010 */
[----:B------:R-:W3:Y:S01]  /*09b0*/  LDG.E.64 R12, desc[UR4][R6.64+0x18] ;  /* 0x00001804060c7981 */ /* 0x000ee2000c1e1b00 */
[----:B------:R-:W-:-:S03]  /*09c0*/  IMAD.WIDE R14, R15, 0x8, R8 ;  /* 0x000000080f0e7825 */ /* 0x000fc600078e0208 */
[----:B------:R-:W3:Y:S04]  /*09d0*/  LDG.E.64 R16, desc[UR4][R6.64+0x20] ;  /* 0x0000200406107981 */ /* 0x000ee8000c1e1b00 */
[----:B------:R-:W3:Y:S01]  /*09e0*/  LDG.E.64 R14, desc[UR4][R14.64] ;  /* 0x000000040e0e7981 */ /* 0x000ee2000c1e1b00 */
[----:B----4-:R-:W-:-:S06]  /*09f0*/  IMAD.WIDE R24, R25, 0x8, R8 ;  /* 0x0000000819187825 */ /* 0x010fcc00078e0208 */
[----:B------:R-:W4:Y:S01]  /*0a00*/  LDG.E.64 R24, desc[UR4][R24.64] ;  /* 0x0000000418187981 */ /* 0x000f22000c1e1b00 */
[----:B--2---:R-:W-:-:S03]  /*0a10*/  DFMA R18, R18, R20, R22 ;  /* 0x000000141212722b */ /* 0x004fc60000000016 */
[----:B------:R-:W2:Y:S01]  /*0a20*/  LDG.E.64 R20, desc[UR4][R6.64+0x28] ;  /* 0x0000280406147981 */ /* 0x000ea2000c1e1b00 */
[----:B-----5:R-:W-:-:S03]  /*0a30*/  IMAD.WIDE R22, R27, 0x8, R8 ;  /* 0x000000081b167825 */ /* 0x020fc600078e0208 */
[----:B------:R-:W5:Y:S04]  /*0a40*/  LDG.E.64 R26, desc[UR4][R6.64+0x38] ;  /* 0x00003804061a7981 */ /* 0x000f68000c1e1b00 */
[----:B------:R-:W2:Y:S01]  /*0a50*/  LDG.E.64 R22, desc[UR4][R22.64] ;  /* 0x0000000416167981 */ /* 0x000ea2000c1e1b00 */
[----:B---3--:R-:W-:Y:S01]  /*0a60*/  DFMA R12, R12, R10, R18 ;  /* 0x0000000a0c0c722b */ /* 0x008fe20000000012 */
[----:B------:R-:W-:Y:S02]  /*0a70*/  IMAD.WIDE R8, R5, 0x8, R8 ;  /* 0x0000000805087825 */ /* 0x000fe400078e0208 */
[----:B------:R-:W4:Y:S04]  /*0a80*/  LDG.E.64 R10, desc[UR4][R6.64+0x30] ;  /* 0x00003004060a7981 */ /* 0x000f28000c1e1b00 */
[----:B------:R-:W5:Y:S01]  /*0a90*/  LDG.E.64 R8, desc[UR4][R8.64] ;  /* 0x0000000408087981 */ /* 0x000f62000c1e1b00 */
[----:B------:R-:W-:Y:S01]  /*0aa0*/  DFMA R12, R16, R14, R12 ;  /* 0x0000000e100c722b */ /* 0x000fe2000000000c */
[----:B------:R-:W-:-:S07]  /*0ab0*/  IADD3 R2, PT, PT, R2, 0x8, RZ ;  /* 0x0000000802027810 */ /* 0x000fce0007ffe0ff */
[----:B--2---:R-:W-:-:S08]  /*0ac0*/  DFMA R12, R20, R22, R12 ;  /* 0x00000016140c722b */ /* 0x004fd0000000000c */
[----:B----4-:R-:W-:-:S08]  /*0ad0*/  DFMA R10, R10, R24, R12 ;  /* 0x000000180a0a722b */ /* 0x010fd0000000000c */
[----:B-----5:R-:W-:-:S11]  /*0ae0*/  DFMA R26, R26, R8, R10 ;  /* 0x000000081a1a722b */ /* 0x020fd6000000000a */
.L_x_24:
[----:B------:R-:W-:Y:S05]  /*0af0*/  BSYNC.RECONVERGENT B1 ;  /* 0x0000000000017941 */ /* 0x000fea0003800200 */
.L_x_23:
        /* <DEDUP_REMOVED lines=25> */
[----:B------:R-:W5:Y:S04]  /*0c90*/  LDG.E.64 R18, desc[UR4][R20.64+0x18] ;  /* 0x0000180414127981 */ /* 0x000f68000c1e1b00 */
[----:B------:R-:W5:Y:S01]  /*0ca0*/  LDG.E.64 R22, desc[UR4][R22.64] ;  /* 0x0000000416167981 */ /* 0x000f62000c1e1b00 */
[----:B------:R-:W-:Y:S01]  /*0cb0*/  IADD3 R2, PT, PT, R2, 0x4, RZ ;  /* 0x0000000402027810 */ /* 0x000fe20007ffe0ff */
[----:B--2---:R-:W-:-:S08]  /*0cc0*/  DFMA R12, R12, R14, R26 ;  /* 0x0000000e0c0c722b */ /* 0x004fd0000000001a */
[----:B---3--:R-:W-:-:S08]  /*0cd0*/  DFMA R8, R8, R10, R12 ;  /* 0x0000000a0808722b */ /* 0x008fd0000000000c */
[----:B----4-:R-:W-:-:S08]  /*0ce0*/  DFMA R4, R4, R6, R8 ;  /* 0x000000060404722b */ /* 0x010fd00000000008 */
[----:B-----5:R-:W-:-:S11]  /*0cf0*/  DFMA R26, R18, R22, R4 ;  /* 0x00000016121a722b */ /* 0x020fd60000000004 */
.L_x_26:
[----:B------:R-:W-:Y:S05]  /*0d00*/  BSYNC.RECONVERGENT B1 ;  /* 0x0000000000017941 */ /* 0x000fea0003800200 */
.L_x_25:
[----:B------:R-:W-:Y:S05]  /*0d10*/  @!P1 BRA `(.L_x_19) ;  /* 0x00000000003c9947 */ /* 0x000fea0003800000 */
[----:B------:R-:W0:Y:S01]  /*0d20*/  LDC.64 R14, c[0x0][0x3a0] ;  /* 0x0000e800ff0e7b82 */ /* 0x000e220000000a00 */
[----:B------:R-:W-:-:S07]  /*0d30*/  IADD3 R16, PT, PT, -R16, RZ, RZ ;  /* 0x000000ff10107210 */ /* 0x000fce0007ffe1ff */
[----:B------:R-:W1:Y:S08]  /*0d40*/  LDC.64 R10, c[0x0][0x390] ;  /* 0x0000e400ff0a7b82 */ /* 0x000e700000000a00 */
[----:B------:R-:W2:Y:S02]  /*0d50*/  LDC.64 R12, c[0x0][0x398] ;  /* 0x0000e600ff0c7b82 */ /* 0x000ea40000000a00 */
.L_x_27:
        /* <DEDUP_REMOVED lines=11> */
.L_x_19:
[----:B------:R-:W-:Y:S05]  /*0e10*/  BSYNC.RECONVERGENT B0 ;  /* 0x0000000000007941 */ /* 0x000fea0003800200 */
.L_x_18:
[----:B------:R-:W0:Y:S02]  /*0e20*/  LDC.64 R2, c[0x0][0x3a8] ;  /* 0x0000ea00ff027b82 */ /* 0x000e240000000a00 */
[----:B0-----:R-:W-:-:S05]  /*0e30*/  IMAD.WIDE R2, R0, 0x8, R2 ;  /* 0x0000000800027825 */ /* 0x001fca00078e0202 */
[----:B------:R-:W-:Y:S01]  /*0e40*/  STG.E.64 desc[UR4][R2.64], R26 ;  /* 0x0000001a02007986 */ /* 0x000fe2000c101b04 */
[----:B------:R-:W-:Y:S05]  /*0e50*/  EXIT ;  /* 0x000000000000794d */ /* 0x000fea0003800000 */
.L_x_28:
        /* <DEDUP_REMOVED lines=10> */
.L_x_31:


//--------------------- .nv.shared.reserved.0     --------------------------
	.section	.nv.shared.reserved.0,"aw",@nobits
	.weak		__nv_reservedSMEM_offset_0_alias
	.size		__nv_reservedSMEM_offset_0_alias, 0, 64
	.other		__nv_reservedSMEM_offset_0_alias,@"STO_CUDA_RESERVED_SHARED STV_DEFAULT"
__nv_reservedSMEM_offset_0_alias:
	.zero		0
	.zero		64


//--------------------- .nv.shared._Z17matMultCSR_vectoriPKiS0_PKdS2_Pd --------------------------
	.section	.nv.shared._Z17matMultCSR_vectoriPKiS0_PKdS2_Pd,"aw",@nobits
	.sectionflags	@""
	.align	8
.nv.shared._Z17matMultCSR_vectoriPKiS0_PKdS2_Pd:
	.zero		5120


//--------------------- .nv.constant0._Z10matMultELLiiPKiPKdS2_Pd --------------------------
	.section	.nv.constant0._Z10matMultELLiiPKiPKdS2_Pd,"a",@progbits
	.sectionflags	@""
	.align	4
.nv.constant0._Z10matMultELLiiPKiPKdS2_Pd:
	.zero		936


//--------------------- .nv.constant0._Z17matMultCSR_vectoriPKiS0_PKdS2_Pd --------------------------
	.section	.nv.constant0._Z17matMultCSR_vectoriPKiS0_PKdS2_Pd,"a",@progbits
	.sectionflags	@""
	.align	4
.nv.constant0._Z17matMultCSR_vectoriPKiS0_PKdS2_Pd:
	.zero		944


//--------------------- .nv.constant0._Z17matMultCSR_scalariPKiS0_PKdS2_Pd --------------------------
	.section	.nv.constant0._Z17matMultCSR_scalariPKiS0_PKdS2_Pd,"a",@progbits
	.sectionflags	@""
	.align	4
.nv.constant0._Z17matMultCSR_scalariPKiS0_PKdS2_Pd:
	.zero		944


//--------------------- SYMBOLS --------------------------

	.type		.nv.reservedSmem.offset0,@object
	.size		.nv.reservedSmem.offset0,0x4
	.type		.nv.reservedSmem.cap,@object
	.size		.nv.reservedSmem.cap,0x4
